//
// Generated by NVIDIA NVVM Compiler
//
// Compiler Build ID: CL-36424714
// Cuda compilation tools, release 13.0, V13.0.88
// Based on NVVM 20.0.0
//

.version 9.0
.target sm_100
.address_size 64

	// .globl	_Z5HelloPi
.extern .func  (.param .b32 func_retval0) vprintf
(
	.param .b64 vprintf_param_0,
	.param .b64 vprintf_param_1
)
;
.global .align 1 .b8 $str[54] = {72, 101, 108, 108, 111, 32, 102, 114, 111, 109, 32, 98, 108, 111, 99, 107, 120, 32, 61, 32, 37, 100, 9, 32, 116, 120, 32, 61, 32, 37, 100, 9, 32, 116, 121, 61, 37, 100, 9, 32, 116, 122, 61, 37, 100, 9, 32, 103, 105, 61, 37, 100, 10};
.global .align 1 .b8 $str$1[21] = {110, 101, 105, 103, 104, 98, 111, 117, 114, 115, 91, 37, 100, 93, 32, 61, 32, 37, 100, 10};

.visible .entry _Z5HelloPi(
	.param .u64 .ptr .align 1 _Z5HelloPi_param_0
)
{
	.local .align 8 .b8 	__local_depot0[24];
	.reg .b64 	%SP;
	.reg .b64 	%SPL;
	.reg .b32 	%r<20>;
	.reg .b64 	%rd<9>;

	mov.u64 	%SPL, __local_depot0;
	cvta.local.u64 	%SP, %SPL;
	ld.param.u64 	%rd1, [_Z5HelloPi_param_0];
	cvta.to.global.u64 	%rd2, %rd1;
	add.u64 	%rd3, %SP, 0;
	add.u64 	%rd4, %SPL, 0;
	mov.u32 	%r1, %ctaid.x;
	mov.u32 	%r2, %ntid.x;
	mov.u32 	%r3, %tid.x;
	mad.lo.s32 	%r4, %r1, %r2, %r3;
	mov.u32 	%r5, %tid.y;
	mov.u32 	%r6, %tid.z;
	st.local.v2.u32 	[%rd4], {%r1, %r3};
	st.local.v2.u32 	[%rd4+8], {%r5, %r6};
	st.local.u32 	[%rd4+16], %r4;
	mov.u64 	%rd5, $str;
	cvta.global.u64 	%rd6, %rd5;
	{ // callseq 0, 0
	.param .b64 param0;
	st.param.b64 	[param0], %rd6;
	.param .b64 param1;
	st.param.b64 	[param1], %rd3;
	.param .b32 retval0;
	call.uni (retval0), 
	vprintf, 
	(
	param0, 
	param1
	);
	ld.param.b32 	%r7, [retval0];
	} // callseq 0
	mov.b32 	%r9, 0;
	st.global.u32 	[%rd2], %r9;
	mov.b32 	%r10, 1;
	st.global.u32 	[%rd2+4], %r10;
	mov.b32 	%r11, 2;
	st.global.u32 	[%rd2+8], %r11;
	st.local.v2.u32 	[%rd4], {%r9, %r9};
	mov.u64 	%rd7, $str$1;
	cvta.global.u64 	%rd8, %rd7;
	{ // callseq 1, 0
	.param .b64 param0;
	st.param.b64 	[param0], %rd8;
	.param .b64 param1;
	st.param.b64 	[param1], %rd3;
	.param .b32 retval0;
	call.uni (retval0), 
	vprintf, 
	(
	param0, 
	param1
	);
	ld.param.b32 	%r12, [retval0];
	} // callseq 1
	ld.global.u32 	%r14, [%rd2+4];
	st.local.v2.u32 	[%rd4], {%r10, %r14};
	{ // callseq 2, 0
	.param .b64 param0;
	st.param.b64 	[param0], %rd8;
	.param .b64 param1;
	st.param.b64 	[param1], %rd3;
	.param .b32 retval0;
	call.uni (retval0), 
	vprintf, 
	(
	param0, 
	param1
	);
	ld.param.b32 	%r15, [retval0];
	} // callseq 2
	ld.global.u32 	%r17, [%rd2+8];
	st.local.v2.u32 	[%rd4], {%r11, %r17};
	{ // callseq 3, 0
	.param .b64 param0;
	st.param.b64 	[param0], %rd8;
	.param .b64 param1;
	st.param.b64 	[param1], %rd3;
	.param .b32 retval0;
	call.uni (retval0), 
	vprintf, 
	(
	param0, 
	param1
	);
	ld.param.b32 	%r18, [retval0];
	} // callseq 3
	ret;

}
	// .globl	_Z7BluringiPiS_S_
.visible .entry _Z7BluringiPiS_S_(
	.param .u32 _Z7BluringiPiS_S__param_0,
	.param .u64 .ptr .align 1 _Z7BluringiPiS_S__param_1,
	.param .u64 .ptr .align 1 _Z7BluringiPiS_S__param_2,
	.param .u64 .ptr .align 1 _Z7BluringiPiS_S__param_3
)
{
	.reg .pred 	%p<49>;
	.reg .b32 	%r<150>;
	.reg .b64 	%rd<18>;

	ld.param.u32 	%r76, [_Z7BluringiPiS_S__param_0];
	ld.param.u64 	%rd4, [_Z7BluringiPiS_S__param_1];
	ld.param.u64 	%rd5, [_Z7BluringiPiS_S__param_2];
	ld.param.u64 	%rd6, [_Z7BluringiPiS_S__param_3];
	cvta.to.global.u64 	%rd1, %rd6;
	cvta.to.global.u64 	%rd2, %rd5;
	cvta.to.global.u64 	%rd3, %rd4;
	mov.u32 	%r77, %ctaid.x;
	mov.u32 	%r78, %ntid.x;
	mov.u32 	%r79, %tid.x;
	mad.lo.s32 	%r1, %r77, %r78, %r79;
	mul.lo.s32 	%r2, %r76, %r76;
	setp.ge.s32 	%p1, %r1, %r2;
	@%p1 bra 	$L__BB1_76;
	setp.lt.s32 	%p2, %r1, 0;
	setp.ge.s32 	%p3, %r1, %r76;
	or.pred  	%p4, %p2, %p3;
	rem.s32 	%r80, %r1, %r76;
	setp.ne.s32 	%p5, %r80, 0;
	and.pred  	%p6, %p4, %p5;
	add.s32 	%r81, %r76, -1;
	sub.s32 	%r82, %r2, %r76;
	setp.lt.s32 	%p7, %r1, %r82;
	and.pred  	%p8, %p7, %p6;
	setp.lt.s32 	%p9, %r80, %r81;
	setp.ge.s32 	%p10, %r80, %r2;
	or.pred  	%p11, %p9, %p10;
	and.pred  	%p12, %p11, %p8;
	@%p12 bra 	$L__BB1_3;
	mul.wide.s32 	%rd7, %r1, 4;
	add.s64 	%rd8, %rd3, %rd7;
	ld.global.u32 	%r83, [%rd8];
	add.s64 	%rd9, %rd2, %rd7;
	st.global.u32 	[%rd9], %r83;
	bra.uni 	$L__BB1_76;
$L__BB1_3:
	sub.s32 	%r84, %r1, %r76;
	add.s32 	%r85, %r76, %r1;
	mul.wide.s32 	%rd10, %r84, 4;
	add.s64 	%rd11, %rd3, %rd10;
	ld.global.u32 	%r3, [%rd11];
	st.global.u32 	[%rd1], %r3;
	mul.wide.s32 	%rd12, %r85, 4;
	add.s64 	%rd13, %rd3, %rd12;
	ld.global.u32 	%r100, [%rd13];
	st.global.u32 	[%rd1+4], %r100;
	mul.wide.s32 	%rd14, %r76, 4;
	add.s64 	%rd15, %rd11, %rd14;
	ld.global.u32 	%r97, [%rd15+-4];
	st.global.u32 	[%rd1+8], %r97;
	ld.global.u32 	%r95, [%rd15+4];
	st.global.u32 	[%rd1+12], %r95;
	ld.global.u32 	%r93, [%rd11+-4];
	st.global.u32 	[%rd1+16], %r93;
	ld.global.u32 	%r91, [%rd11+4];
	st.global.u32 	[%rd1+20], %r91;
	ld.global.u32 	%r89, [%rd13+-4];
	st.global.u32 	[%rd1+24], %r89;
	ld.global.u32 	%r87, [%rd13+4];
	st.global.u32 	[%rd1+28], %r87;
	ld.global.u32 	%r11, [%rd15];
	st.global.u32 	[%rd1+32], %r11;
	setp.le.s32 	%p13, %r87, %r11;
	mov.u32 	%r86, %r11;
	@%p13 bra 	$L__BB1_5;
	st.global.u32 	[%rd1+28], %r11;
	st.global.u32 	[%rd1+32], %r87;
	mov.u32 	%r86, %r87;
	mov.u32 	%r87, %r11;
$L__BB1_5:
	setp.le.s32 	%p14, %r89, %r87;
	mov.u32 	%r102, %r87;
	@%p14 bra 	$L__BB1_7;
	st.global.u32 	[%rd1+24], %r87;
	st.global.u32 	[%rd1+28], %r89;
	mov.u32 	%r102, %r89;
	mov.u32 	%r89, %r87;
$L__BB1_7:
	setp.le.s32 	%p15, %r91, %r89;
	mov.u32 	%r104, %r89;
	@%p15 bra 	$L__BB1_9;
	st.global.u32 	[%rd1+20], %r89;
	st.global.u32 	[%rd1+24], %r91;
	mov.u32 	%r104, %r91;
	mov.u32 	%r91, %r89;
$L__BB1_9:
	setp.le.s32 	%p16, %r93, %r91;
	mov.u32 	%r106, %r91;
	@%p16 bra 	$L__BB1_11;
	st.global.u32 	[%rd1+16], %r91;
	st.global.u32 	[%rd1+20], %r93;
	mov.u32 	%r106, %r93;
	mov.u32 	%r93, %r91;
$L__BB1_11:
	setp.le.s32 	%p17, %r95, %r93;
	mov.u32 	%r108, %r93;
	@%p17 bra 	$L__BB1_13;
	st.global.u32 	[%rd1+12], %r93;
	st.global.u32 	[%rd1+16], %r95;
	mov.u32 	%r108, %r95;
	mov.u32 	%r95, %r93;
$L__BB1_13:
	setp.le.s32 	%p18, %r97, %r95;
	mov.u32 	%r110, %r95;
	@%p18 bra 	$L__BB1_15;
	st.global.u32 	[%rd1+8], %r95;
	st.global.u32 	[%rd1+12], %r97;
	mov.u32 	%r110, %r97;
	mov.u32 	%r97, %r95;
$L__BB1_15:
	setp.le.s32 	%p19, %r100, %r97;
	mov.u32 	%r112, %r97;
	@%p19 bra 	$L__BB1_17;
	st.global.u32 	[%rd1+4], %r97;
	st.global.u32 	[%rd1+8], %r100;
	mov.u32 	%r112, %r100;
	mov.u32 	%r100, %r97;
$L__BB1_17:
	setp.le.s32 	%p20, %r3, %r100;
	@%p20 bra 	$L__BB1_19;
	st.global.u32 	[%rd1], %r100;
	st.global.u32 	[%rd1+4], %r3;
	mov.u32 	%r100, %r3;
$L__BB1_19:
	setp.le.s32 	%p21, %r102, %r86;
	mov.u32 	%r101, %r86;
	@%p21 bra 	$L__BB1_21;
	st.global.u32 	[%rd1+28], %r86;
	st.global.u32 	[%rd1+32], %r102;
	mov.u32 	%r101, %r102;
	mov.u32 	%r102, %r86;
$L__BB1_21:
	setp.le.s32 	%p22, %r104, %r102;
	mov.u32 	%r115, %r102;
	@%p22 bra 	$L__BB1_23;
	st.global.u32 	[%rd1+24], %r102;
	st.global.u32 	[%rd1+28], %r104;
	mov.u32 	%r115, %r104;
	mov.u32 	%r104, %r102;
$L__BB1_23:
	setp.le.s32 	%p23, %r106, %r104;
	mov.u32 	%r117, %r104;
	@%p23 bra 	$L__BB1_25;
	st.global.u32 	[%rd1+20], %r104;
	st.global.u32 	[%rd1+24], %r106;
	mov.u32 	%r117, %r106;
	mov.u32 	%r106, %r104;
$L__BB1_25:
	setp.le.s32 	%p24, %r108, %r106;
	mov.u32 	%r119, %r106;
	@%p24 bra 	$L__BB1_27;
	st.global.u32 	[%rd1+16], %r106;
	st.global.u32 	[%rd1+20], %r108;
	mov.u32 	%r119, %r108;
	mov.u32 	%r108, %r106;
$L__BB1_27:
	setp.le.s32 	%p25, %r110, %r108;
	mov.u32 	%r121, %r108;
	@%p25 bra 	$L__BB1_29;
	st.global.u32 	[%rd1+12], %r108;
	st.global.u32 	[%rd1+16], %r110;
	mov.u32 	%r121, %r110;
	mov.u32 	%r110, %r108;
$L__BB1_29:
	setp.le.s32 	%p26, %r112, %r110;
	mov.u32 	%r123, %r110;
	@%p26 bra 	$L__BB1_31;
	st.global.u32 	[%rd1+8], %r110;
	st.global.u32 	[%rd1+12], %r112;
	mov.u32 	%r123, %r112;
	mov.u32 	%r112, %r110;
$L__BB1_31:
	setp.le.s32 	%p27, %r100, %r112;
	@%p27 bra 	$L__BB1_33;
	st.global.u32 	[%rd1+4], %r112;
	st.global.u32 	[%rd1+8], %r100;
	mov.u32 	%r112, %r100;
$L__BB1_33:
	setp.le.s32 	%p28, %r115, %r101;
	mov.u32 	%r114, %r101;
	@%p28 bra 	$L__BB1_35;
	st.global.u32 	[%rd1+28], %r101;
	st.global.u32 	[%rd1+32], %r115;
	mov.u32 	%r114, %r115;
	mov.u32 	%r115, %r101;
$L__BB1_35:
	setp.le.s32 	%p29, %r117, %r115;
	mov.u32 	%r126, %r115;
	@%p29 bra 	$L__BB1_37;
	st.global.u32 	[%rd1+24], %r115;
	st.global.u32 	[%rd1+28], %r117;
	mov.u32 	%r126, %r117;
	mov.u32 	%r117, %r115;
$L__BB1_37:
	setp.le.s32 	%p30, %r119, %r117;
	mov.u32 	%r128, %r117;
	@%p30 bra 	$L__BB1_39;
	st.global.u32 	[%rd1+20], %r117;
	st.global.u32 	[%rd1+24], %r119;
	mov.u32 	%r128, %r119;
	mov.u32 	%r119, %r117;
$L__BB1_39:
	setp.le.s32 	%p31, %r121, %r119;
	mov.u32 	%r130, %r119;
	@%p31 bra 	$L__BB1_41;
	st.global.u32 	[%rd1+16], %r119;
	st.global.u32 	[%rd1+20], %r121;
	mov.u32 	%r130, %r121;
	mov.u32 	%r121, %r119;
$L__BB1_41:
	setp.le.s32 	%p32, %r123, %r121;
	mov.u32 	%r132, %r121;
	@%p32 bra 	$L__BB1_43;
	st.global.u32 	[%rd1+12], %r121;
	st.global.u32 	[%rd1+16], %r123;
	mov.u32 	%r132, %r123;
	mov.u32 	%r123, %r121;
$L__BB1_43:
	setp.le.s32 	%p33, %r112, %r123;
	@%p33 bra 	$L__BB1_45;
	st.global.u32 	[%rd1+8], %r123;
	st.global.u32 	[%rd1+12], %r112;
	mov.u32 	%r123, %r112;
$L__BB1_45:
	setp.le.s32 	%p34, %r126, %r114;
	mov.u32 	%r125, %r114;
	@%p34 bra 	$L__BB1_47;
	st.global.u32 	[%rd1+28], %r114;
	st.global.u32 	[%rd1+32], %r126;
	mov.u32 	%r125, %r126;
	mov.u32 	%r126, %r114;
$L__BB1_47:
	setp.le.s32 	%p35, %r128, %r126;
	mov.u32 	%r135, %r126;
	@%p35 bra 	$L__BB1_49;
	st.global.u32 	[%rd1+24], %r126;
	st.global.u32 	[%rd1+28], %r128;
	mov.u32 	%r135, %r128;
	mov.u32 	%r128, %r126;
$L__BB1_49:
	setp.le.s32 	%p36, %r130, %r128;
	mov.u32 	%r137, %r128;
	@%p36 bra 	$L__BB1_51;
	st.global.u32 	[%rd1+20], %r128;
	st.global.u32 	[%rd1+24], %r130;
	mov.u32 	%r137, %r130;
	mov.u32 	%r130, %r128;
$L__BB1_51:
	setp.le.s32 	%p37, %r132, %r130;
	mov.u32 	%r139, %r130;
	@%p37 bra 	$L__BB1_53;
	st.global.u32 	[%rd1+16], %r130;
	st.global.u32 	[%rd1+20], %r132;
	mov.u32 	%r139, %r132;
	mov.u32 	%r132, %r130;
$L__BB1_53:
	setp.le.s32 	%p38, %r123, %r132;
	@%p38 bra 	$L__BB1_55;
	st.global.u32 	[%rd1+12], %r132;
	st.global.u32 	[%rd1+16], %r123;
	mov.u32 	%r132, %r123;
$L__BB1_55:
	setp.le.s32 	%p39, %r135, %r125;
	mov.u32 	%r134, %r125;
	@%p39 bra 	$L__BB1_57;
	st.global.u32 	[%rd1+28], %r125;
	st.global.u32 	[%rd1+32], %r135;
	mov.u32 	%r134, %r135;
	mov.u32 	%r135, %r125;
$L__BB1_57:
	setp.le.s32 	%p40, %r137, %r135;
	mov.u32 	%r143, %r135;
	@%p40 bra 	$L__BB1_59;
	st.global.u32 	[%rd1+24], %r135;
	st.global.u32 	[%rd1+28], %r137;
	mov.u32 	%r143, %r137;
	mov.u32 	%r137, %r135;
$L__BB1_59:
	setp.le.s32 	%p41, %r139, %r137;
	mov.u32 	%r145, %r137;
	@%p41 bra 	$L__BB1_61;
	st.global.u32 	[%rd1+20], %r137;
	st.global.u32 	[%rd1+24], %r139;
	mov.u32 	%r145, %r139;
	mov.u32 	%r139, %r137;
$L__BB1_61:
	setp.le.s32 	%p42, %r132, %r139;
	mov.u32 	%r140, %r132;
	@%p42 bra 	$L__BB1_63;
	st.global.u32 	[%rd1+16], %r139;
	st.global.u32 	[%rd1+20], %r132;
	mov.u32 	%r140, %r139;
	mov.u32 	%r139, %r132;
$L__BB1_63:
	setp.le.s32 	%p43, %r143, %r134;
	mov.u32 	%r142, %r134;
	@%p43 bra 	$L__BB1_65;
	st.global.u32 	[%rd1+28], %r134;
	st.global.u32 	[%rd1+32], %r143;
	mov.u32 	%r142, %r143;
	mov.u32 	%r143, %r134;
$L__BB1_65:
	setp.le.s32 	%p44, %r145, %r143;
	mov.u32 	%r148, %r143;
	@%p44 bra 	$L__BB1_67;
	st.global.u32 	[%rd1+24], %r143;
	st.global.u32 	[%rd1+28], %r145;
	mov.u32 	%r148, %r145;
	mov.u32 	%r145, %r143;
$L__BB1_67:
	setp.le.s32 	%p45, %r139, %r145;
	@%p45 bra 	$L__BB1_69;
	st.global.u32 	[%rd1+20], %r145;
	st.global.u32 	[%rd1+24], %r139;
	mov.u32 	%r145, %r139;
$L__BB1_69:
	setp.le.s32 	%p46, %r148, %r142;
	mov.u32 	%r147, %r142;
	@%p46 bra 	$L__BB1_71;
	st.global.u32 	[%rd1+28], %r142;
	st.global.u32 	[%rd1+32], %r148;
	mov.u32 	%r147, %r148;
	mov.u32 	%r148, %r142;
$L__BB1_71:
	setp.le.s32 	%p47, %r145, %r148;
	@%p47 bra 	$L__BB1_73;
	st.global.u32 	[%rd1+24], %r148;
	st.global.u32 	[%rd1+28], %r145;
	mov.u32 	%r148, %r145;
$L__BB1_73:
	setp.le.s32 	%p48, %r148, %r147;
	@%p48 bra 	$L__BB1_75;
	st.global.u32 	[%rd1+28], %r147;
	st.global.u32 	[%rd1+32], %r148;
$L__BB1_75:
	mul.wide.s32 	%rd16, %r1, 4;
	add.s64 	%rd17, %rd2, %rd16;
	st.global.u32 	[%rd17], %r140;
$L__BB1_76:
	ret;

}


// ===== COMPILED SASS (sm_100) =====

	.target	sm_100

	.elftype	@"ET_EXEC"


//--------------------- .note.nv.tkinfo           --------------------------
	.section	.note.nv.tkinfo,"",@"SHT_NOTE"
	.sectionflags	@"SHF_NOTE_NV_TKINFO"
	.tkinfo
        /*0018*/ 	.word	0x00000002
        /*0030*/ 	.string	""
        /*0030*/ 	.string	"ptxas"
        /*0030*/ 	.string	"Cuda compilation tools, release 13.0, V13.0.88"
        /*0030*/ 	.string	"Build cuda_13.0.r13.0/compiler.36424714_0"
        /*0030*/ 	.string	"-arch sm_100 -m 64 "



//--------------------- .note.nv.cuinfo           --------------------------
	.section	.note.nv.cuinfo,"",@"SHT_NOTE"
	.sectionflags	@"SHF_NOTE_NV_CUINFO"
        /*0018*/ 	.short	0x0002
        /*001a*/ 	.short	0x0064
        /*001c*/ 	.short	0x0082
	.zero		2


//--------------------- .nv.info                  --------------------------
	.section	.nv.info,"",@"SHT_CUDA_INFO"
	.align	4


	//----- nvinfo : EIATTR_REGCOUNT
	.align		4
        /*0000*/ 	.byte	0x04, 0x2f
        /*0002*/ 	.short	(.L_3 - .L_2)
	.align		4
.L_2:
        /*0004*/ 	.word	index@(_Z5HelloPi)
        /*0008*/ 	.word	0x00000018


	//----- nvinfo : EIATTR_FRAME_SIZE
	.align		4
.L_3:
        /*000c*/ 	.byte	0x04, 0x11
        /*000e*/ 	.short	(.L_5 - .L_4)
	.align		4
.L_4:
        /*0010*/ 	.word	index@(_Z5HelloPi)
        /*0014*/ 	.word	0x00000018


	//----- nvinfo : EIATTR_REGCOUNT
	.align		4
.L_5:
        /*0018*/ 	.byte	0x04, 0x2f
        /*001a*/ 	.short	(.L_7 - .L_6)
	.align		4
.L_6:
        /*001c*/ 	.word	index@(_Z7BluringiPiS_S_)
        /*0020*/ 	.word	0x00000020


	//----- nvinfo : EIATTR_FRAME_SIZE
	.align		4
.L_7:
        /*0024*/ 	.byte	0x04, 0x11
        /*0026*/ 	.short	(.L_9 - .L_8)
	.align		4
.L_8:
        /*0028*/ 	.word	index@(_Z7BluringiPiS_S_)
        /*002c*/ 	.word	0x00000000


	//----- nvinfo : EIATTR_MIN_STACK_SIZE
	.align		4
.L_9:
        /*0030*/ 	.byte	0x04, 0x12
        /*0032*/ 	.short	(.L_11 - .L_10)
	.align		4
.L_10:
        /*0034*/ 	.word	index@(_Z7BluringiPiS_S_)
        /*0038*/ 	.word	0x00000000


	//----- nvinfo : EIATTR_MIN_STACK_SIZE
	.align		4
.L_11:
        /*003c*/ 	.byte	0x04, 0x12
        /*003e*/ 	.short	(.L_13 - .L_12)
	.align		4
.L_12:
        /*0040*/ 	.word	index@(_Z5HelloPi)
        /*0044*/ 	.word	0x00000018
.L_13:


//--------------------- .nv.compat                --------------------------
	.section	.nv.compat,"",@"SHT_CUDA_COMPAT_INFO"
	.align	4
        /*0000*/ 	.byte	0x02, 0x09, 0x00, 0x00, 0x02, 0x02, 0x01, 0x00, 0x02, 0x05, 0x05, 0x00, 0x03, 0x07, 0x01, 0x01
        /*0010*/ 	.byte	0x02, 0x03, 0x00, 0x00, 0x02, 0x06, 0x01, 0x00, 0x04, 0x0b, 0x08, 0x00, 0x09, 0x00, 0x00, 0x00
        /*0020*/ 	.byte	0x00, 0x00, 0x00, 0x00


//--------------------- .nv.info._Z7BluringiPiS_S_ --------------------------
	.section	.nv.info._Z7BluringiPiS_S_,"",@"SHT_CUDA_INFO"
	.sectionflags	@""
	.align	4


	//----- nvinfo : EIATTR_CUDA_API_VERSION
	.align		4
        /*0000*/ 	.byte	0x04, 0x37
        /*0002*/ 	.short	(.L_15 - .L_14)
.L_14:
        /*0004*/ 	.word	0x00000082


	//----- nvinfo : EIATTR_KPARAM_INFO
	.align		4
.L_15:
        /*0008*/ 	.byte	0x04, 0x17
        /*000a*/ 	.short	(.L_17 - .L_16)
.L_16:
        /*000c*/ 	.word	0x00000000
        /*0010*/ 	.short	0x0003
        /*0012*/ 	.short	0x0018
        /*0014*/ 	.byte	0x00, 0xf5, 0x21, 0x00


	//----- nvinfo : EIATTR_KPARAM_INFO
	.align		4
.L_17:
        /*0018*/ 	.byte	0x04, 0x17
        /*001a*/ 	.short	(.L_19 - .L_18)
.L_18:
        /*001c*/ 	.word	0x00000000
        /*0020*/ 	.short	0x0002
        /*0022*/ 	.short	0x0010
        /*0024*/ 	.byte	0x00, 0xf5, 0x21, 0x00


	//----- nvinfo : EIATTR_KPARAM_INFO
	.align		4
.L_19:
        /*0028*/ 	.byte	0x04, 0x17
        /*002a*/ 	.short	(.L_21 - .L_20)
.L_20:
        /*002c*/ 	.word	0x00000000
        /*0030*/ 	.short	0x0001
        /*0032*/ 	.short	0x0008
        /*0034*/ 	.byte	0x00, 0xf5, 0x21, 0x00


	//----- nvinfo : EIATTR_KPARAM_INFO
	.align		4
.L_21:
        /*0038*/ 	.byte	0x04, 0x17
        /*003a*/ 	.short	(.L_23 - .L_22)
.L_22:
        /*003c*/ 	.word	0x00000000
        /*0040*/ 	.short	0x0000
        /*0042*/ 	.short	0x0000
        /*0044*/ 	.byte	0x00, 0xf0, 0x11, 0x00


	//----- nvinfo : EIATTR_SPARSE_MMA_MASK
	.align		4
.L_23:
        /*0048*/ 	.byte	0x03, 0x50
        /*004a*/ 	.short	0x0000


	//----- nvinfo : EIATTR_MAXREG_COUNT
	.align		4
        /*004c*/ 	.byte	0x03, 0x1b
        /*004e*/ 	.short	0x00ff


	//----- nvinfo : EIATTR_MERCURY_ISA_VERSION
	.align		4
        /*0050*/ 	.byte	0x03, 0x5f
        /*0052*/ 	.short	0x0101


	//----- nvinfo : EIATTR_VRC_CTA_INIT_COUNT
	.align		4
        /*0054*/ 	.byte	0x02, 0x4a
	.zero		1
	.zero		1


	//----- nvinfo : EIATTR_EXIT_INSTR_OFFSETS
	.align		4
        /*0058*/ 	.byte	0x04, 0x1c
        /*005a*/ 	.short	(.L_25 - .L_24)


	//   ....[0]....
.L_24:
        /*005c*/ 	.word	0x00000080


	//   ....[1]....
        /*0060*/ 	.word	0x000002f0


	//   ....[2]....
        /*0064*/ 	.word	0x00001150


	//----- nvinfo : EIATTR_CRS_STACK_SIZE
	.align		4
.L_25:
        /*0068*/ 	.byte	0x04, 0x1e
        /*006a*/ 	.short	(.L_27 - .L_26)
.L_26:
        /*006c*/ 	.word	0x00000000


	//----- nvinfo : EIATTR_CBANK_PARAM_SIZE
	.align		4
.L_27:
        /*0070*/ 	.byte	0x03, 0x19
        /*0072*/ 	.short	0x0020


	//----- nvinfo : EIATTR_PARAM_CBANK
	.align		4
        /*0074*/ 	.byte	0x04, 0x0a
        /*0076*/ 	.short	(.L_29 - .L_28)
	.align		4
.L_28:
        /*0078*/ 	.word	index@(.nv.constant0._Z7BluringiPiS_S_)
        /*007c*/ 	.short	0x0380
        /*007e*/ 	.short	0x0020


	//----- nvinfo : EIATTR_SW_WAR
	.align		4
.L_29:
        /*0080*/ 	.byte	0x04, 0x36
        /*0082*/ 	.short	(.L_31 - .L_30)
.L_30:
        /*0084*/ 	.word	0x00000008
.L_31:


//--------------------- .nv.info._Z5HelloPi       --------------------------
	.section	.nv.info._Z5HelloPi,"",@"SHT_CUDA_INFO"
	.sectionflags	@""
	.align	4


	//----- nvinfo : EIATTR_CUDA_API_VERSION
	.align		4
        /*0000*/ 	.byte	0x04, 0x37
        /*0002*/ 	.short	(.L_33 - .L_32)
.L_32:
        /*0004*/ 	.word	0x00000082


	//----- nvinfo : EIATTR_KPARAM_INFO
	.align		4
.L_33:
        /*0008*/ 	.byte	0x04, 0x17
        /*000a*/ 	.short	(.L_35 - .L_34)
.L_34:
        /*000c*/ 	.word	0x00000000
        /*0010*/ 	.short	0x0000
        /*0012*/ 	.short	0x0000
        /*0014*/ 	.byte	0x00, 0xf5, 0x21, 0x00


	//----- nvinfo : EIATTR_SPARSE_MMA_MASK
	.align		4
.L_35:
        /*0018*/ 	.byte	0x03, 0x50
        /*001a*/ 	.short	0x0000


	//----- nvinfo : EIATTR_MAXREG_COUNT
	.align		4
        /*001c*/ 	.byte	0x03, 0x1b
        /*001e*/ 	.short	0x00ff


	//----- nvinfo : EIATTR_EXTERNS
	.align		4
        /*0020*/ 	.byte	0x04, 0x0f
        /*0022*/ 	.short	(.L_37 - .L_36)


	//   ....[0]....
	.align		4
.L_36:
        /*0024*/ 	.word	index@(vprintf)


	//----- nvinfo : EIATTR_MERCURY_ISA_VERSION
	.align		4
.L_37:
        /*0028*/ 	.byte	0x03, 0x5f
        /*002a*/ 	.short	0x0101


	//----- nvinfo : EIATTR_VRC_CTA_INIT_COUNT
	.align		4
        /*002c*/ 	.byte	0x02, 0x4a
	.zero		1
	.zero		1


	//----- nvinfo : EIATTR_SYSCALL_OFFSETS
	.align		4
        /*0030*/ 	.byte	0x04, 0x46
        /*0032*/ 	.short	(.L_39 - .L_38)


	//   ....[0]....
.L_38:
        /*0034*/ 	.word	0x00000180


	//   ....[1]....
        /*0038*/ 	.word	0x00000270


	//   ....[2]....
        /*003c*/ 	.word	0x00000330


	//   ....[3]....
        /*0040*/ 	.word	0x000003f0


	//----- nvinfo : EIATTR_EXIT_INSTR_OFFSETS
	.align		4
.L_39:
        /*0044*/ 	.byte	0x04, 0x1c
        /*0046*/ 	.short	(.L_41 - .L_40)


	//   ....[0]....
.L_40:
        /*0048*/ 	.word	0x00000400


	//----- nvinfo : EIATTR_CBANK_PARAM_SIZE
	.align		4
.L_41:
        /*004c*/ 	.byte	0x03, 0x19
        /*004e*/ 	.short	0x0008


	//----- nvinfo : EIATTR_PARAM_CBANK
	.align		4
        /*0050*/ 	.byte	0x04, 0x0a
        /*0052*/ 	.short	(.L_43 - .L_42)
	.align		4
.L_42:
        /*0054*/ 	.word	index@(.nv.constant0._Z5HelloPi)
        /*0058*/ 	.short	0x0380
        /*005a*/ 	.short	0x0008


	//----- nvinfo : EIATTR_SW_WAR
	.align		4
.L_43:
        /*005c*/ 	.byte	0x04, 0x36
        /*005e*/ 	.short	(.L_45 - .L_44)
.L_44:
        /*0060*/ 	.word	0x00000008
.L_45:


//--------------------- .nv.callgraph             --------------------------
	.section	.nv.callgraph,"",@"SHT_CUDA_CALLGRAPH"
	.align	4
	.sectionentsize	8
	.align		4
        /*0000*/ 	.word	0x00000000
	.align		4
        /*0004*/ 	.word	0xffffffff
	.align		4
        /*0008*/ 	.word	index@(_Z5HelloPi)
	.align		4
        /*000c*/ 	.word	index@(vprintf)
	.align		4
        /*0010*/ 	.word	0x00000000
	.align		4
        /*0014*/ 	.word	0xfffffffe
	.align		4
        /*0018*/ 	.word	0x00000000
	.align		4
        /*001c*/ 	.word	0xfffffffd
	.align		4
        /*0020*/ 	.word	0x00000000
	.align		4
        /*0024*/ 	.word	0xfffffffc


//--------------------- .nv.constant4             --------------------------
	.section	.nv.constant4,"a",@progbits
	.align	8
	.align		8
.nv.constant4:
        /*0000*/ 	.dword	$str
	.align		8
        /*0008*/ 	.dword	$str$1
	.align		8
        /*0010*/ 	.dword	vprintf


//--------------------- .text._Z7BluringiPiS_S_   --------------------------
	.section	.text._Z7BluringiPiS_S_,"ax",@progbits
	.align	128
        .global         _Z7BluringiPiS_S_
        .type           _Z7BluringiPiS_S_,@function
        .size           _Z7BluringiPiS_S_,(.L_x_7 - _Z7BluringiPiS_S_)
        .other          _Z7BluringiPiS_S_,@"STO_CUDA_ENTRY STV_DEFAULT"
_Z7BluringiPiS_S_:
.text._Z7BluringiPiS_S_:
[----:B------:R-:W-:Y:S01]  /*0000*/  LDC R1, c[0x0][0x37c] ;  /* 0x0000df00ff017b82 */ /* 0x000fe20000000800 */
[----:B------:R-:W0:Y:S07]  /*0010*/  S2R R3, SR_TID.X ;  /* 0x0000000000037919 */ /* 0x000e2e0000002100 */
[----:B------:R-:W0:Y:S08]  /*0020*/  S2UR UR4, SR_CTAID.X ;  /* 0x00000000000479c3 */ /* 0x000e300000002500 */
[----:B------:R-:W0:Y:S08]  /*0030*/  LDC R0, c[0x0][0x360] ;  /* 0x0000d800ff007b82 */ /* 0x000e300000000800 */
[----:B------:R-:W1:Y:S01]  /*0040*/  LDC R9, c[0x0][0x380] ;  /* 0x0000e000ff097b82 */ /* 0x000e620000000800 */
[----:B0-----:R-:W-:-:S02]  /*0050*/  IMAD R0, R0, UR4, R3 ;  /* 0x0000000400007c24 */ /* 0x001fc4000f8e0203 */
[----:B-1----:R-:W-:-:S05]  /*0060*/  IMAD R4, R9, R9, RZ ;  /* 0x0000000909047224 */ /* 0x002fca00078e02ff */
[----:B------:R-:W-:-:S13]  /*0070*/  ISETP.GE.AND P0, PT, R0, R4, PT ;  /* 0x000000040000720c */ /* 0x000fda0003f06270 */
[----:B------:R-:W-:Y:S05]  /*0080*/  @P0 EXIT ;  /* 0x000000000000094d */ /* 0x000fea0003800000 */
[----:B------:R-:W-:Y:S01]  /*0090*/  IABS R6, R9 ;  /* 0x0000000900067213 */ /* 0x000fe20000000000 */
[----:B------:R-:W0:Y:S01]  /*00a0*/  LDCU.64 UR4, c[0x0][0x358] ;  /* 0x00006b00ff0477ac */ /* 0x000e220008000a00 */
[----:B------:R-:W-:Y:S02]  /*00b0*/  IABS R8, R0 ;  /* 0x0000000000087213 */ /* 0x000fe40000000000 */
[----:B------:R-:W1:Y:S01]  /*00c0*/  I2F.RP R5, R6 ;  /* 0x0000000600057306 */ /* 0x000e620000209400 */
[----:B------:R-:W-:Y:S02]  /*00d0*/  ISETP.GE.AND P2, PT, R0, RZ, PT ;  /* 0x000000ff0000720c */ /* 0x000fe40003f46270 */
[----:B------:R-:W-:-:S05]  /*00e0*/  ISETP.NE.AND P1, PT, R9, RZ, PT ;  /* 0x000000ff0900720c */ /* 0x000fca0003f25270 */
[----:B-1----:R-:W1:Y:S02]  /*00f0*/  MUFU.RCP R5, R5 ;  /* 0x0000000500057308 */ /* 0x002e640000001000 */
[----:B-1----:R-:W-:Y:S02]  /*0100*/  VIADD R2, R5, 0xffffffe ;  /* 0x0ffffffe05027836 */ /* 0x002fe40000000000 */
[----:B------:R-:W-:-:S04]  /*0110*/  IMAD.IADD R5, R4, 0x1, -R9 ;  /* 0x0000000104057824 */ /* 0x000fc800078e0a09 */
[----:B------:R1:W2:Y:S02]  /*0120*/  F2I.FTZ.U32.TRUNC.NTZ R3, R2 ;  /* 0x0000000200037305 */ /* 0x0002a4000021f000 */
[----:B-1----:R-:W-:Y:S02]  /*0130*/  IMAD.MOV.U32 R2, RZ, RZ, RZ ;  /* 0x000000ffff027224 */ /* 0x002fe400078e00ff */
[----:B--2---:R-:W-:-:S04]  /*0140*/  IMAD.MOV R7, RZ, RZ, -R3 ;  /* 0x000000ffff077224 */ /* 0x004fc800078e0a03 */
[----:B------:R-:W-:-:S04]  /*0150*/  IMAD R7, R7, R6, RZ ;  /* 0x0000000607077224 */ /* 0x000fc800078e02ff */
[----:B------:R-:W-:Y:S01]  /*0160*/  IMAD.HI.U32 R3, R3, R7, R2 ;  /* 0x0000000703037227 */ /* 0x000fe200078e0002 */
[----:B------:R-:W-:Y:S02]  /*0170*/  MOV R7, R8 ;  /* 0x0000000800077202 */ /* 0x000fe40000000f00 */
[----:B------:R-:W-:-:S03]  /*0180*/  IADD3 R2, PT, PT, R9, -0x1, RZ ;  /* 0xffffffff09027810 */ /* 0x000fc60007ffe0ff */
[----:B------:R-:W-:-:S04]  /*0190*/  IMAD.HI.U32 R3, R3, R7, RZ ;  /* 0x0000000703037227 */ /* 0x000fc800078e00ff */
[----:B------:R-:W-:-:S04]  /*01a0*/  IMAD.MOV R3, RZ, RZ, -R3 ;  /* 0x000000ffff037224 */ /* 0x000fc800078e0a03 */
[----:B------:R-:W-:-:S05]  /*01b0*/  IMAD R3, R6, R3, R7 ;  /* 0x0000000306037224 */ /* 0x000fca00078e0207 */
[----:B------:R-:W-:-:S13]  /*01c0*/  ISETP.GT.U32.AND P0, PT, R6, R3, PT ;  /* 0x000000030600720c */ /* 0x000fda0003f04070 */
[----:B------:R-:W-:-:S05]  /*01d0*/  @!P0 IMAD.IADD R3, R3, 0x1, -R6 ;  /* 0x0000000103038824 */ /* 0x000fca00078e0a06 */
[----:B------:R-:W-:-:S13]  /*01e0*/  ISETP.GT.U32.AND P0, PT, R6, R3, PT ;  /* 0x000000030600720c */ /* 0x000fda0003f04070 */
[----:B------:R-:W-:Y:S02]  /*01f0*/  @!P0 IADD3 R3, PT, PT, R3, -R6, RZ ;  /* 0x8000000603038210 */ /* 0x000fe40007ffe0ff */
[----:B------:R-:W-:-:S03]  /*0200*/  ISETP.GE.AND P0, PT, R0, R9, PT ;  /* 0x000000090000720c */ /* 0x000fc60003f06270 */
[----:B------:R-:W-:Y:S01]  /*0210*/  @!P2 IMAD.MOV R3, RZ, RZ, -R3 ;  /* 0x000000ffff03a224 */ /* 0x000fe200078e0a03 */
[----:B------:R-:W-:Y:S02]  /*0220*/  @!P1 LOP3.LUT R3, RZ, R9, RZ, 0x33, !PT ;  /* 0x00000009ff039212 */ /* 0x000fe400078e33ff */
[C---:B------:R-:W-:Y:S02]  /*0230*/  ISETP.LT.OR P0, PT, R0.reuse, RZ, P0 ;  /* 0x000000ff0000720c */ /* 0x040fe40000701670 */
[C---:B------:R-:W-:Y:S02]  /*0240*/  ISETP.GE.AND P1, PT, R3.reuse, R4, PT ;  /* 0x000000040300720c */ /* 0x040fe40003f26270 */
[C---:B------:R-:W-:Y:S02]  /*0250*/  ISETP.NE.AND P0, PT, R3.reuse, RZ, P0 ;  /* 0x000000ff0300720c */ /* 0x040fe40000705270 */
[----:B------:R-:W-:Y:S02]  /*0260*/  ISETP.LT.OR P1, PT, R3, R2, P1 ;  /* 0x000000020300720c */ /* 0x000fe40000f21670 */
[----:B------:R-:W-:-:S13]  /*0270*/  ISETP.LT.AND P0, PT, R0, R5, P0 ;  /* 0x000000050000720c */ /* 0x000fda0000701270 */
[----:B0-----:R-:W-:Y:S05]  /*0280*/  @P0 BRA P1, `(.L_x_0) ;  /* 0x00000000001c0947 */ /* 0x001fea0000800000 */
[----:B------:R-:W0:Y:S08]  /*0290*/  LDC.64 R2, c[0x0][0x388] ;  /* 0x0000e200ff027b82 */ /* 0x000e300000000a00 */
[----:B------:R-:W1:Y:S01]  /*02a0*/  LDC.64 R4, c[0x0][0x390] ;  /* 0x0000e400ff047b82 */ /* 0x000e620000000a00 */
[----:B0-----:R-:W-:-:S06]  /*02b0*/  IMAD.WIDE R2, R0, 0x4, R2 ;  /* 0x0000000400027825 */ /* 0x001fcc00078e0202 */
[----:B------:R-:W2:Y:S01]  /*02c0*/  LDG.E R3, desc[UR4][R2.64] ;  /* 0x0000000402037981 */ /* 0x000ea2000c1e1900 */
[----:B-1----:R-:W-:-:S05]  /*02d0*/  IMAD.WIDE R4, R0, 0x4, R4 ;  /* 0x0000000400047825 */ /* 0x002fca00078e0204 */
[----:B--2---:R-:W-:Y:S01]  /*02e0*/  STG.E desc[UR4][R4.64], R3 ;  /* 0x0000000304007986 */ /* 0x004fe2000c101904 */
[----:B------:R-:W-:Y:S05]  /*02f0*/  EXIT ;  /* 0x000000000000794d */ /* 0x000fea0003800000 */
.L_x_0:
[----:B------:R-:W0:Y:S01]  /*0300*/  LDC.64 R14, c[0x0][0x388] ;  /* 0x0000e200ff0e7b82 */ /* 0x000e220000000a00 */
[----:B------:R-:W-:-:S04]  /*0310*/  IMAD.IADD R13, R0, 0x1, -R9 ;  /* 0x00000001000d7824 */ /* 0x000fc800078e0a09 */
[----:B0-----:R-:W-:-:S05]  /*0320*/  IMAD.WIDE R12, R13, 0x4, R14 ;  /* 0x000000040d0c7825 */ /* 0x001fca00078e020e */
[----:B------:R-:W2:Y:S01]  /*0330*/  LDG.E R5, desc[UR4][R12.64] ;  /* 0x000000040c057981 */ /* 0x000ea2000c1e1900 */
[----:B------:R-:W2:Y:S01]  /*0340*/  LDC.64 R2, c[0x0][0x398] ;  /* 0x0000e600ff027b82 */ /* 0x000ea20000000a00 */
[----:B------:R-:W-:-:S04]  /*0350*/  IMAD.IADD R7, R0, 0x1, R9 ;  /* 0x0000000100077824 */ /* 0x000fc800078e0209 */
[----:B------:R-:W-:Y:S01]  /*0360*/  IMAD.WIDE R14, R7, 0x4, R14 ;  /* 0x00000004070e7825 */ /* 0x000fe200078e020e */
[----:B--2---:R-:W-:Y:S04]  /*0370*/  STG.E desc[UR4][R2.64], R5 ;  /* 0x0000000502007986 */ /* 0x004fe8000c101904 */
[----:B------:R-:W2:Y:S01]  /*0380*/  LDG.E R7, desc[UR4][R14.64] ;  /* 0x000000040e077981 */ /* 0x000ea2000c1e1900 */
[----:B------:R-:W-:-:S03]  /*0390*/  IMAD.WIDE R16, R9, 0x4, R12 ;  /* 0x0000000409107825 */ /* 0x000fc600078e020c */
[----:B--2---:R-:W-:Y:S04]  /*03a0*/  STG.E desc[UR4][R2.64+0x4], R7 ;  /* 0x0000040702007986 */ /* 0x004fe8000c101904 */
[----:B------:R-:W2:Y:S04]  /*03b0*/  LDG.E R9, desc[UR4][R16.64+-0x4] ;  /* 0xfffffc0410097981 */ /* 0x000ea8000c1e1900 */
        /* <DEDUP_REMOVED lines=11> */
[----:B------:R-:W2:Y:S02]  /*0470*/  LDG.E R19, desc[UR4][R16.64] ;  /* 0x0000000410137981 */ /* 0x000ea4000c1e1900 */
[----:B--2---:R-:W-:-:S02]  /*0480*/  ISETP.GT.AND P0, PT, R27, R19, PT ;  /* 0x000000131b00720c */ /* 0x004fc40003f04270 */
[----:B------:R-:W-:Y:S01]  /*0490*/  STG.E desc[UR4][R2.64+0x20], R19 ;  /* 0x0000201302007986 */ /* 0x000fe2000c101904 */
[----:B------:R-:W-:-:S10]  /*04a0*/  MOV R29, R19 ;  /* 0x00000013001d7202 */ /* 0x000fd40000000f00 */
[----:B------:R0:W-:Y:S01]  /*04b0*/  @P0 STG.E desc[UR4][R2.64+0x20], R27 ;  /* 0x0000201b02000986 */ /* 0x0001e2000c101904 */
[----:B------:R-:W-:-:S03]  /*04c0*/  @P0 IMAD.MOV.U32 R29, RZ, RZ, R27 ;  /* 0x000000ffff1d0224 */ /* 0x000fc600078e001b */
[----:B------:R-:W-:Y:S02]  /*04d0*/  @P0 STG.E desc[UR4][R2.64+0x1c], R19 ;  /* 0x00001c1302000986 */ /* 0x000fe4000c101904 */
[----:B------:R-:W-:Y:S01]  /*04e0*/  MOV R4, R29 ;  /* 0x0000001d00047202 */ /* 0x000fe20000000f00 */
[----:B0-----:R-:W-:-:S05]  /*04f0*/  @P0 IMAD.MOV.U32 R27, RZ, RZ, R19 ;  /* 0x000000ffff1b0224 */ /* 0x001fca00078e0013 */
[-C--:B------:R-:W-:Y:S02]  /*0500*/  ISETP.GT.AND P1, PT, R25, R27.reuse, PT ;  /* 0x0000001b1900720c */ /* 0x080fe40003f24270 */
[----:B------:R-:W-:-:S11]  /*0510*/  MOV R13, R27 ;  /* 0x0000001b000d7202 */ /* 0x000fd60000000f00 */
[----:B------:R-:W-:Y:S01]  /*0520*/  @P1 IMAD.MOV.U32 R13, RZ, RZ, R25 ;  /* 0x000000ffff0d1224 */ /* 0x000fe200078e0019 */
[----:B------:R0:W-:Y:S04]  /*0530*/  @P1 STG.E desc[UR4][R2.64+0x1c], R25 ;  /* 0x00001c1902001986 */ /* 0x0001e8000c101904 */
[----:B------:R-:W-:Y:S01]  /*0540*/  ISETP.GT.AND P3, PT, R13, R29, PT ;  /* 0x0000001d0d00720c */ /* 0x000fe20003f64270 */
[----:B------:R-:W-:Y:S01]  /*0550*/  @P1 STG.E desc[UR4][R2.64+0x18], R27 ;  /* 0x0000181b02001986 */ /* 0x000fe2000c101904 */
[----:B0-----:R-:W-:-:S04]  /*0560*/  @P1 IMAD.MOV.U32 R25, RZ, RZ, R27 ;  /* 0x000000ffff191224 */ /* 0x001fc800078e001b */
[----:B------:R-:W-:Y:S01]  /*0570*/  IMAD.MOV.U32 R15, RZ, RZ, R25 ;  /* 0x000000ffff0f7224 */ /* 0x000fe200078e0019 */
[----:B------:R-:W-:-:S06]  /*0580*/  ISETP.GT.AND P2, PT, R23, R25, PT ;  /* 0x000000191700720c */ /* 0x000fcc0003f44270 */
[----:B------:R0:W-:Y:S01]  /*0590*/  @P3 STG.E desc[UR4][R2.64+0x20], R13 ;  /* 0x0000200d02003986 */ /* 0x0001e2000c101904 */
[----:B------:R-:W-:-:S03]  /*05a0*/  @P3 IMAD.MOV.U32 R4, RZ, RZ, R13 ;  /* 0x000000ffff043224 */ /* 0x000fc600078e000d */
[----:B------:R1:W-:Y:S03]  /*05b0*/  @P3 STG.E desc[UR4][R2.64+0x1c], R29 ;  /* 0x00001c1d02003986 */ /* 0x0003e6000c101904 */
[----:B------:R-:W-:Y:S01]  /*05c0*/  @P2 MOV R15, R23 ;  /* 0x00000017000f2202 */ /* 0x000fe20000000f00 */
[----:B------:R2:W-:Y:S01]  /*05d0*/  @P2 STG.E desc[UR4][R2.64+0x18], R23 ;  /* 0x0000181702002986 */ /* 0x0005e2000c101904 */
[----:B0-----:R-:W-:Y:S01]  /*05e0*/  @P3 IMAD.MOV.U32 R13, RZ, RZ, R29 ;  /* 0x000000ffff0d3224 */ /* 0x001fe200078e001d */
[----:B-1----:R-:W-:Y:S02]  /*05f0*/  MOV R29, R4 ;  /* 0x00000004001d7202 */ /* 0x002fe40000000f00 */
[----:B------:R-:W-:Y:S02]  /*0600*/  @P2 STG.E desc[UR4][R2.64+0x14], R25 ;  /* 0x0000141902002986 */ /* 0x000fe4000c101904 */
[----:B------:R-:W-:-:S02]  /*0610*/  ISETP.GT.AND P4, PT, R15, R13, PT ;  /* 0x0000000d0f00720c */ /* 0x000fc40003f84270 */
[----:B------:R-:W-:Y:S01]  /*0620*/  MOV R6, R13 ;  /* 0x0000000d00067202 */ /* 0x000fe20000000f00 */
[----:B--2---:R-:W-:-:S04]  /*0630*/  @P2 IMAD.MOV.U32 R23, RZ, RZ, R25 ;  /* 0x000000ffff172224 */ /* 0x004fc800078e0019 */
[----:B------:R-:W-:Y:S01]  /*0640*/  IMAD.MOV.U32 R17, RZ, RZ, R23 ;  /* 0x000000ffff117224 */ /* 0x000fe200078e0017 */
[----:B------:R-:W-:-:S05]  /*0650*/  ISETP.GT.AND P0, PT, R21, R23, PT ;  /* 0x000000171500720c */ /* 0x000fca0003f04270 */
[----:B------:R0:W-:Y:S01]  /*0660*/  @P4 STG.E desc[UR4][R2.64+0x1c], R15 ;  /* 0x00001c0f02004986 */ /* 0x0001e2000c101904 */
[----:B------:R-:W-:-:S03]  /*0670*/  @P4 IMAD.MOV.U32 R6, RZ, RZ, R15 ;  /* 0x000000ffff064224 */ /* 0x000fc600078e000f */
[----:B------:R-:W-:Y:S02]  /*0680*/  @P4 STG.E desc[UR4][R2.64+0x18], R13 ;  /* 0x0000180d02004986 */ /* 0x000fe4000c101904 */
[----:B------:R-:W-:Y:S02]  /*0690*/  ISETP.GT.AND P3, PT, R6, R4, PT ;  /* 0x000000040600720c */ /* 0x000fe40003f64270 */
[----:B------:R-:W-:Y:S01]  /*06a0*/  @P0 MOV R17, R21 ;  /* 0x0000001500110202 */ /* 0x000fe20000000f00 */
[----:B------:R1:W-:Y:S01]  /*06b0*/  @P0 STG.E desc[UR4][R2.64+0x14], R21 ;  /* 0x0000141502000986 */ /* 0x0003e2000c101904 */
[----:B0-----:R-:W-:-:S03]  /*06c0*/  @P4 IMAD.MOV.U32 R15, RZ, RZ, R13 ;  /* 0x000000ffff0f4224 */ /* 0x001fc600078e000d */
[----:B------:R-:W-:Y:S01]  /*06d0*/  @P0 STG.E desc[UR4][R2.64+0x10], R23 ;  /* 0x0000101702000986 */ /* 0x000fe2000c101904 */
[----:B------:R-:W-:Y:S01]  /*06e0*/  IMAD.MOV.U32 R27, RZ, RZ, R15 ;  /* 0x000000ffff1b7224 */ /* 0x000fe200078e000f */
[----:B------:R-:W-:-:S04]  /*06f0*/  ISETP.GT.AND P2, PT, R17, R15, PT ;  /* 0x0000000f1100720c */ /* 0x000fc80003f44270 */
[----:B------:R-:W-:Y:S01]  /*0700*/  @P3 IMAD.MOV.U32 R29, RZ, RZ, R6 ;  /* 0x000000ffff1d3224 */ /* 0x000fe200078e0006 */
[----:B------:R0:W-:Y:S01]  /*0710*/  @P3 STG.E desc[UR4][R2.64+0x20], R6 ;  /* 0x0000200602003986 */ /* 0x0001e2000c101904 */
[----:B-1----:R-:W-:-:S03]  /*0720*/  @P0 IMAD.MOV.U32 R21, RZ, RZ, R23 ;  /* 0x000000ffff150224 */ /* 0x002fc600078e0017 */
[----:B------:R1:W-:Y:S01]  /*0730*/  @P3 STG.E desc[UR4][R2.64+0x1c], R4 ;  /* 0x00001c0402003986 */ /* 0x0003e2000c101904 */
[----:B------:R-:W-:Y:S01]  /*0740*/  IMAD.MOV.U32 R19, RZ, RZ, R21 ;  /* 0x000000ffff137224 */ /* 0x000fe200078e0015 */
[----:B------:R-:W-:Y:S02]  /*0750*/  ISETP.GT.AND P1, PT, R11, R21, PT ;  /* 0x000000150b00720c */ /* 0x000fe40003f24270 */
[----:B------:R-:W-:Y:S01]  /*0760*/  @P2 MOV R27, R17 ;  /* 0x00000011001b2202 */ /* 0x000fe20000000f00 */
[----:B------:R2:W-:Y:S01]  /*0770*/  @P2 STG.E desc[UR4][R2.64+0x18], R17 ;  /* 0x0000181102002986 */ /* 0x0005e2000c101904 */
[----:B0-----:R-:W-:-:S03]  /*0780*/  @P3 IMAD.MOV.U32 R6, RZ, RZ, R4 ;  /* 0x000000ffff063224 */ /* 0x001fc600078e0004 */
[----:B------:R-:W-:Y:S01]  /*0790*/  @P2 STG.E desc[UR4][R2.64+0x14], R15 ;  /* 0x0000140f02002986 */ /* 0x000fe2000c101904 */
[----:B-1----:R-:W-:Y:S02]  /*07a0*/  MOV R4, R29 ;  /* 0x0000001d00047202 */ /* 0x002fe40000000f00 */
[-C--:B------:R-:W-:Y:S02]  /*07b0*/  ISETP.GT.AND P4, PT, R27, R6.reuse, PT ;  /* 0x000000061b00720c */ /* 0x080fe40003f84270 */
[----:B------:R-:W-:Y:S01]  /*07c0*/  MOV R25, R6 ;  /* 0x0000000600197202 */ /* 0x000fe20000000f00 */
[----:B------:R0:W-:Y:S01]  /*07d0*/  @P1 STG.E desc[UR4][R2.64+0x10], R11 ;  /* 0x0000100b02001986 */ /* 0x0001e2000c101904 */
[----:B------:R-:W-:Y:S01]  /*07e0*/  @P1 MOV R19, R11 ;  /* 0x0000000b00131202 */ /* 0x000fe20000000f00 */
[----:B--2---:R-:W-:Y:S02]  /*07f0*/  @P2 IMAD.MOV.U32 R17, RZ, RZ, R15 ;  /* 0x000000ffff112224 */ /* 0x004fe400078e000f */
[----:B------:R-:W-:Y:S02]  /*0800*/  @P1 STG.E desc[UR4][R2.64+0xc], R21 ;  /* 0x00000c1502001986 */ /* 0x000fe4000c101904 */
[----:B------:R-:W-:Y:S01]  /*0810*/  IMAD.MOV.U32 R23, RZ, RZ, R17 ;  /* 0x000000ffff177224 */ /* 0x000fe200078e0011 */
[----:B------:R-:W-:-:S03]  /*0820*/  ISETP.GT.AND P3, PT, R19, R17, PT ;  /* 0x000000111300720c */ /* 0x000fc60003f64270 */
[----:B------:R-:W-:Y:S01]  /*0830*/  @P4 IMAD.MOV.U32 R25, RZ, RZ, R27 ;  /* 0x000000ffff194224 */ /* 0x000fe200078e001b */
[----:B------:R1:W-:Y:S01]  /*0840*/  @P4 STG.E desc[UR4][R2.64+0x1c], R27 ;  /* 0x00001c1b02004986 */ /* 0x0003e2000c101904 */
[----:B0-----:R-:W-:-:S03]  /*0850*/  @P1 IMAD.MOV.U32 R11, RZ, RZ, R21 ;  /* 0x000000ffff0b1224 */ /* 0x001fc600078e0015 */
[----:B------:R-:W-:Y:S01]  /*0860*/  @P4 STG.E desc[UR4][R2.64+0x18], R6 ;  /* 0x0000180602004986 */ /* 0x000fe2000c101904 */
[----:B------:R-:W-:Y:S01]  /*0870*/  IMAD.MOV.U32 R13, RZ, RZ, R11 ;  /* 0x000000ffff0d7224 */ /* 0x000fe200078e000b */
[----:B------:R-:W-:-:S03]  /*0880*/  ISETP.GT.AND P0, PT, R9, R11, PT ;  /* 0x0000000b0900720c */ /* 0x000fc60003f04270 */
[----:B------:R-:W-:Y:S01]  /*0890*/  @P3 IMAD.MOV.U32 R23, RZ, RZ, R19 ;  /* 0x000000ffff173224 */ /* 0x000fe200078e0013 */
[----:B------:R0:W-:Y:S01]  /*08a0*/  @P3 STG.E desc[UR4][R2.64+0x14], R19 ;  /* 0x0000141302003986 */ /* 0x0001e2000c101904 */
[----:B-1----:R-:W-:Y:S02]  /*08b0*/  @P4 MOV R27, R6 ;  /* 0x00000006001b4202 */ /* 0x002fe40000000f00 */
[----:B------:R-:W-:Y:S01]  /*08c0*/  ISETP.GT.AND P4, PT, R25, R29, PT ;  /* 0x0000001d1900720c */ /* 0x000fe20003f84270 */
[----:B------:R1:W-:Y:S01]  /*08d0*/  @P3 STG.E desc[UR4][R2.64+0x10], R17 ;  /* 0x0000101102003986 */ /* 0x0003e2000c101904 */
[----:B------:R-:W-:-:S04]  /*08e0*/  ISETP.GT.AND P2, PT, R23, R27, PT ;  /* 0x0000001b1700720c */ /* 0x000fc80003f44270 */
[----:B------:R-:W-:Y:S01]  /*08f0*/  @P0 IMAD.MOV.U32 R13, RZ, RZ, R9 ;  /* 0x000000ffff0d0224 */ /* 0x000fe200078e0009 */
[----:B------:R2:W-:Y:S01]  /*0900*/  @P0 STG.E desc[UR4][R2.64+0xc], R9 ;  /* 0x00000c0902000986 */ /* 0x0005e2000c101904 */
[----:B0-----:R-:W-:-:S03]  /*0910*/  @P3 MOV R19, R17 ;  /* 0x0000001100133202 */ /* 0x001fc60000000f00 */
[----:B------:R0:W-:Y:S01]  /*0920*/  @P0 STG.E desc[UR4][R2.64+0x8], R11 ;  /* 0x0000080b02000986 */ /* 0x0001e2000c101904 */
[----:B------:R-:W-:Y:S01]  /*0930*/  ISETP.GT.AND P1, PT, R13, R19, PT ;  /* 0x000000130d00720c */ /* 0x000fe20003f24270 */
[----:B-1----:R-:W-:Y:S02]  /*0940*/  IMAD.MOV.U32 R17, RZ, RZ, R27 ;  /* 0x000000ffff117224 */ /* 0x002fe400078e001b */
[----:B------:R1:W-:Y:S01]  /*0950*/  @P4 STG.E desc[UR4][R2.64+0x20], R25 ;  /* 0x0000201902004986 */ /* 0x0003e2000c101904 */
[----:B------:R-:W-:Y:S02]  /*0960*/  IMAD.MOV.U32 R15, RZ, RZ, R19 ;  /* 0x000000ffff0f7224 */ /* 0x000fe400078e0013 */
[----:B------:R-:W-:Y:S01]  /*0970*/  @P4 IMAD.MOV.U32 R4, RZ, RZ, R25 ;  /* 0x000000ffff044224 */ /* 0x000fe200078e0019 */
[----:B------:R3:W-:Y:S01]  /*0980*/  @P2 STG.E desc[UR4][R2.64+0x18], R23 ;  /* 0x0000181702002986 */ /* 0x0007e2000c101904 */
[----:B--2---:R-:W-:Y:S02]  /*0990*/  @P0 IMAD.MOV.U32 R9, RZ, RZ, R11 ;  /* 0x000000ffff090224 */ /* 0x004fe400078e000b */
[----:B------:R-:W-:Y:S01]  /*09a0*/  @P2 IMAD.MOV.U32 R17, RZ, RZ, R23 ;  /* 0x000000ffff112224 */ /* 0x000fe200078e0017 */
[----:B------:R2:W-:Y:S01]  /*09b0*/  @P2 STG.E desc[UR4][R2.64+0x14], R27 ;  /* 0x0000141b02002986 */ /* 0x0005e2000c101904 */
[----:B0-----:R-:W-:Y:S01]  /*09c0*/  IMAD.MOV.U32 R11, RZ, RZ, R9 ;  /* 0x000000ffff0b7224 */ /* 0x001fe200078e0009 */
[----:B------:R-:W-:Y:S01]  /*09d0*/  ISETP.GT.AND P0, PT, R7, R9, PT ;  /* 0x000000090700720c */ /* 0x000fe20003f04270 */
[----:B------:R-:W-:Y:S01]  /*09e0*/  @P1 IMAD.MOV.U32 R15, RZ, RZ, R13 ;  /* 0x000000ffff0f1224 */ /* 0x000fe200078e000d */
[----:B------:R0:W-:Y:S01]  /*09f0*/  @P1 STG.E desc[UR4][R2.64+0x10], R13 ;  /* 0x0000100d02001986 */ /* 0x0001e2000c101904 */
[----:B-1----:R-:W-:-:S02]  /*0a00*/  @P4 MOV R25, R29 ;  /* 0x0000001d00194202 */ /* 0x002fc40000000f00 */
[----:B---3--:R-:W-:Y:S01]  /*0a10*/  @P2 MOV R23, R27 ;  /* 0x0000001b00172202 */ /* 0x008fe20000000f00 */
[----:B------:R1:W-:Y:S01]  /*0a20*/  @P1 STG.E desc[UR4][R2.64+0xc], R19 ;  /* 0x00000c1302001986 */ /* 0x0003e2000c101904 */
[----:B------:R-:W-:Y:S02]  /*0a30*/  ISETP.GT.AND P3, PT, R17, R25, PT ;  /* 0x000000191100720c */ /* 0x000fe40003f64270 */
[----:B------:R-:W-:Y:S01]  /*0a40*/  ISETP.GT.AND P2, PT, R15, R23, PT ;  /* 0x000000170f00720c */ /* 0x000fe20003f44270 */
[----:B------:R-:W-:Y:S01]  /*0a50*/  @P4 STG.E desc[UR4][R2.64+0x1c], R29 ;  /* 0x00001c1d02004986 */ /* 0x000fe2000c101904 */
[----:B--2---:R-:W-:Y:S02]  /*0a60*/  MOV R27, R25 ;  /* 0x00000019001b7202 */ /* 0x004fe40000000f00 */
[----:B------:R-:W-:Y:S01]  /*0a70*/  @P0 IMAD.MOV.U32 R11, RZ, RZ, R7 ;  /* 0x000000ffff0b0224 */ /* 0x000fe200078e0007 */
[----:B0-----:R-:W-:Y:S01]  /*0a80*/  @P1 MOV R13, R19 ;  /* 0x00000013000d1202 */ /* 0x001fe20000000f00 */
[----:B------:R0:W-:Y:S03]  /*0a90*/  @P0 STG.E desc[UR4][R2.64+0x8], R7 ;  /* 0x0000080702000986 */ /* 0x0001e6000c101904 */
[----:B------:R-:W-:Y:S01]  /*0aa0*/  ISETP.GT.AND P1, PT, R11, R13, PT ;  /* 0x0000000d0b00720c */ /* 0x000fe20003f24270 */
[----:B------:R2:W-:Y:S01]  /*0ab0*/  @P0 STG.E desc[UR4][R2.64+0x4], R9 ;  /* 0x0000040902000986 */ /* 0x0005e2000c101904 */
[----:B-1----:R-:W-:Y:S01]  /*0ac0*/  MOV R19, R23 ;  /* 0x0000001700137202 */ /* 0x002fe20000000f00 */
[----:B------:R-:W-:-:S02]  /*0ad0*/  @P3 IMAD.MOV.U32 R27, RZ, RZ, R17 ;  /* 0x000000ffff1b3224 */ /* 0x000fc400078e0011 */
[----:B------:R1:W-:Y:S01]  /*0ae0*/  @P3 STG.E desc[UR4][R2.64+0x1c], R17 ;  /* 0x00001c1102003986 */ /* 0x0003e2000c101904 */
[----:B------:R-:W-:Y:S02]  /*0af0*/  @P2 IMAD.MOV.U32 R19, RZ, RZ, R15 ;  /* 0x000000ffff132224 */ /* 0x000fe400078e000f */
[----:B------:R-:W-:Y:S01]  /*0b00*/  ISETP.GT.AND P6, PT, R27, R4, PT ;  /* 0x000000041b00720c */ /* 0x000fe20003fc4270 */
[----:B0-----:R-:W-:Y:S01]  /*0b10*/  @P0 IMAD.MOV.U32 R7, RZ, RZ, R9 ;  /* 0x000000ffff070224 */ /* 0x001fe200078e0009 */
[----:B------:R0:W-:Y:S01]  /*0b20*/  @P2 STG.E desc[UR4][R2.64+0x14], R15 ;  /* 0x0000140f02002986 */ /* 0x0001e2000c101904 */
[----:B------:R-:W-:Y:S02]  /*0b30*/  IMAD.MOV.U32 R29, RZ, RZ, R4 ;  /* 0x000000ffff1d7224 */ /* 0x000fe400078e0004 */
[----:B--2---:R-:W-:Y:S01]  /*0b40*/  IMAD.MOV.U32 R9, RZ, RZ, R13 ;  /* 0x000000ffff097224 */ /* 0x004fe200078e000d */
[----:B------:R-:W-:Y:S01]  /*0b50*/  ISETP.GT.AND P0, PT, R5, R7, PT ;  /* 0x000000070500720c */ /* 0x000fe20003f04270 */
[----:B------:R-:W-:Y:S01]  /*0b60*/  @P1 IMAD.MOV.U32 R9, RZ, RZ, R11 ;  /* 0x000000ffff091224 */ /* 0x000fe200078e000b */
[----:B------:R2:W-:Y:S01]  /*0b70*/  @P1 STG.E desc[UR4][R2.64+0xc], R11 ;  /* 0x00000c0b02001986 */ /* 0x0005e2000c101904 */
[----:B-1----:R-:W-:-:S03]  /*0b80*/  @P3 IMAD.MOV.U32 R17, RZ, RZ, R25 ;  /* 0x000000ffff113224 */ /* 0x002fc600078e0019 */
[----:B------:R-:W-:Y:S01]  /*0b90*/  @P3 STG.E desc[UR4][R2.64+0x18], R25 ;  /* 0x0000181902003986 */ /* 0x000fe2000c101904 */
[----:B------:R-:W-:Y:S02]  /*0ba0*/  @P6 MOV R29, R27 ;  /* 0x0000001b001d6202 */ /* 0x000fe40000000f00 */
[----:B0-----:R-:W-:Y:S01]  /*0bb0*/  @P2 MOV R15, R23 ;  /* 0x00000017000f2202 */ /* 0x001fe20000000f00 */
[----:B------:R0:W-:Y:S01]  /*0bc0*/  @P2 STG.E desc[UR4][R2.64+0x10], R23 ;  /* 0x0000101702002986 */ /* 0x0001e2000c101904 */
[----:B------:R-:W-:Y:S02]  /*0bd0*/  ISETP.GT.AND P4, PT, R19, R17, PT ;  /* 0x000000111300720c */ /* 0x000fe40003f84270 */
[----:B------:R-:W-:Y:S01]  /*0be0*/  ISETP.GT.AND P3, PT, R9, R15, PT ;  /* 0x0000000f0900720c */ /* 0x000fe20003f64270 */
[----:B------:R1:W-:Y:S01]  /*0bf0*/  @P0 STG.E desc[UR4][R2.64], R7 ;  /* 0x0000000702000986 */ /* 0x0003e2000c101904 */
[----:B--2---:R-:W-:Y:S02]  /*0c00*/  @P1 IMAD.MOV.U32 R11, RZ, RZ, R13 ;  /* 0x000000ffff0b1224 */ /* 0x004fe400078e000d */
[----:B------:R-:W-:Y:S01]  /*0c10*/  IMAD.MOV.U32 R21, RZ, RZ, R15 ;  /* 0x000000ffff157224 */ /* 0x000fe200078e000f */
[----:B------:R-:W-:Y:S01]  /*0c20*/  @P0 STG.E desc[UR4][R2.64+0x4], R5 ;  /* 0x0000040502000986 */ /* 0x000fe2000c101904 */
[----:B0-----:R-:W-:-:S03]  /*0c30*/  IMAD.MOV.U32 R23, RZ, RZ, R17 ;  /* 0x000000ffff177224 */ /* 0x001fc600078e0011 */
[----:B------:R0:W-:Y:S02]  /*0c40*/  @P6 STG.E desc[UR4][R2.64+0x20], R27 ;  /* 0x0000201b02006986 */ /* 0x0001e4000c101904 */
[----:B------:R-:W-:Y:S01]  /*0c50*/  @P4 IMAD.MOV.U32 R23, RZ, RZ, R19 ;  /* 0x000000ffff174224 */ /* 0x000fe200078e0013 */
[----:B-1----:R-:W-:Y:S01]  /*0c60*/  @P0 MOV R7, R5 ;  /* 0x0000000500070202 */ /* 0x002fe20000000f00 */
[----:B------:R1:W-:Y:S01]  /*0c70*/  @P4 STG.E desc[UR4][R2.64+0x18], R19 ;  /* 0x0000181302004986 */ /* 0x0003e2000c101904 */
[----:B------:R-:W-:Y:S02]  /*0c80*/  @P3 IMAD.MOV.U32 R21, RZ, RZ, R9 ;  /* 0x000000ffff153224 */ /* 0x000fe400078e0009 */
[----:B------:R-:W-:Y:S01]  /*0c90*/  ISETP.GT.AND P5, PT, R7, R11, PT ;  /* 0x0000000b0700720c */ /* 0x000fe20003fa4270 */
[----:B------:R2:W-:Y:S01]  /*0ca0*/  @P3 STG.E desc[UR4][R2.64+0x10], R9 ;  /* 0x0000100902003986 */ /* 0x0005e2000c101904 */
[----:B0-----:R-:W-:-:S03]  /*0cb0*/  @P6 MOV R27, R4 ;  /* 0x00000004001b6202 */ /* 0x001fc60000000f00 */
[----:B------:R0:W-:Y:S01]  /*0cc0*/  @P1 STG.E desc[UR4][R2.64+0x8], R13 ;  /* 0x0000080d02001986 */ /* 0x0001e2000c101904 */
[----:B-1----:R-:W-:Y:S01]  /*0cd0*/  @P4 IMAD.MOV.U32 R19, RZ, RZ, R17 ;  /* 0x000000ffff134224 */ /* 0x002fe200078e0011 */
[----:B------:R-:W-:Y:S01]  /*0ce0*/  ISETP.GT.AND P2, PT, R23, R27, PT ;  /* 0x0000001b1700720c */ /* 0x000fe20003f44270 */
[----:B------:R-:W-:Y:S01]  /*0cf0*/  IMAD.MOV.U32 R6, RZ, RZ, R27 ;  /* 0x000000ffff067224 */ /* 0x000fe200078e001b */
[----:B------:R1:W-:Y:S01]  /*0d00*/  @P6 STG.E desc[UR4][R2.64+0x1c], R4 ;  /* 0x00001c0402006986 */ /* 0x0003e2000c101904 */
[----:B--2---:R-:W-:Y:S02]  /*0d10*/  @P3 MOV R9, R15 ;  /* 0x0000000f00093202 */ /* 0x004fe40000000f00 */
[-C--:B------:R-:W-:Y:S01]  /*0d20*/  ISETP.GT.AND P0, PT, R21, R19.reuse, PT ;  /* 0x000000131500720c */ /* 0x080fe20003f04270 */
[----:B------:R2:W-:Y:S01]  /*0d30*/  @P5 STG.E desc[UR4][R2.64+0x4], R11 ;  /* 0x0000040b02005986 */ /* 0x0005e2000c101904 */
[----:B------:R-:W-:Y:S02]  /*0d40*/  MOV R25, R19 ;  /* 0x0000001300197202 */ /* 0x000fe40000000f00 */
[----:B0-----:R-:W-:Y:S01]  /*0d50*/  MOV R13, R29 ;  /* 0x0000001d000d7202 */ /* 0x001fe20000000f00 */
[----:B------:R-:W-:Y:S03]  /*0d60*/  @P4 STG.E desc[UR4][R2.64+0x14], R17 ;  /* 0x0000141102004986 */ /* 0x000fe6000c101904 */
[----:B------:R-:W-:Y:S01]  /*0d70*/  @P2 IMAD.MOV.U32 R6, RZ, RZ, R23 ;  /* 0x000000ffff062224 */ /* 0x000fe200078e0017 */
[----:B------:R-:W-:Y:S01]  /*0d80*/  @P5 STG.E desc[UR4][R2.64+0x8], R7 ;  /* 0x0000080702005986 */ /* 0x000fe2000c101904 */
[----:B-1----:R-:W0:Y:S01]  /*0d90*/  LDC.64 R4, c[0x0][0x390] ;  /* 0x0000e400ff047b82 */ /* 0x002e220000000a00 */
[----:B--2---:R-:W-:-:S02]  /*0da0*/  @P5 IMAD.MOV.U32 R11, RZ, RZ, R7 ;  /* 0x000000ffff0b5224 */ /* 0x004fc400078e0007 */
[----:B------:R1:W-:Y:S01]  /*0db0*/  @P2 STG.E desc[UR4][R2.64+0x1c], R23 ;  /* 0x00001c1702002986 */ /* 0x0003e2000c101904 */
[----:B------:R-:W-:Y:S01]  /*0dc0*/  @P0 IMAD.MOV.U32 R25, RZ, RZ, R21 ;  /* 0x000000ffff190224 */ /* 0x000fe200078e0015 */
[----:B------:R-:W-:Y:S02]  /*0dd0*/  ISETP.GT.AND P6, PT, R6, R29, PT ;  /* 0x0000001d0600720c */ /* 0x000fe40003fc4270 */
[----:B------:R-:W-:Y:S01]  /*0de0*/  ISETP.GT.AND P1, PT, R11, R9, PT ;  /* 0x000000090b00720c */ /* 0x000fe20003f24270 */
[----:B------:R2:W-:Y:S04]  /*0df0*/  @P0 STG.E desc[UR4][R2.64+0x14], R21 ;  /* 0x0000141502000986 */ /* 0x0005e8000c101904 */
[----:B------:R-:W-:Y:S01]  /*0e00*/  @P3 STG.E desc[UR4][R2.64+0xc], R15 ;  /* 0x00000c0f02003986 */ /* 0x000fe2000c101904 */
[----:B-1----:R-:W-:-:S03]  /*0e10*/  @P2 MOV R23, R27 ;  /* 0x0000001b00172202 */ /* 0x002fc60000000f00 */
[----:B------:R-:W-:Y:S02]  /*0e20*/  @P2 STG.E desc[UR4][R2.64+0x18], R27 ;  /* 0x0000181b02002986 */ /* 0x000fe4000c101904 */
[----:B------:R-:W-:Y:S01]  /*0e30*/  @P6 IMAD.MOV.U32 R13, RZ, RZ, R6 ;  /* 0x000000ffff0d6224 */ /* 0x000fe200078e0006 */
[----:B------:R-:W-:Y:S01]  /*0e40*/  ISETP.GT.AND P4, PT, R25, R23, PT ;  /* 0x000000171900720c */ /* 0x000fe20003f84270 */
[----:B------:R1:W-:Y:S01]  /*0e50*/  @P1 STG.E desc[UR4][R2.64+0x8], R9 ;  /* 0x0000080902001986 */ /* 0x0003e2000c101904 */
[----:B--2---:R-:W-:Y:S02]  /*0e60*/  @P0 IMAD.MOV.U32 R21, RZ, RZ, R19 ;  /* 0x000000ffff150224 */ /* 0x004fe400078e0013 */
[----:B------:R-:W-:Y:S01]  /*0e70*/  IMAD.MOV.U32 R7, RZ, RZ, R23 ;  /* 0x000000ffff077224 */ /* 0x000fe200078e0017 */
[----:B------:R2:W-:Y:S01]  /*0e80*/  @P6 STG.E desc[UR4][R2.64+0x20], R6 ;  /* 0x0000200602006986 */ /* 0x0005e2000c101904 */
[----:B------:R-:W-:Y:S02]  /*0e90*/  IMAD.MOV.U32 R8, RZ, RZ, R13 ;  /* 0x000000ffff087224 */ /* 0x000fe400078e000d */
[----:B0-----:R-:W-:Y:S01]  /*0ea0*/  IMAD.WIDE R4, R0, 0x4, R4 ;  /* 0x0000000400047825 */ /* 0x001fe200078e0204 */
[----:B------:R-:W-:Y:S03]  /*0eb0*/  @P1 STG.E desc[UR4][R2.64+0xc], R11 ;  /* 0x00000c0b02001986 */ /* 0x000fe6000c101904 */
[----:B-1----:R-:W-:Y:S01]  /*0ec0*/  @P1 IMAD.MOV.U32 R9, RZ, RZ, R11 ;  /* 0x000000ffff091224 */ /* 0x002fe200078e000b */
[----:B------:R-:W-:Y:S01]  /*0ed0*/  @P4 MOV R7, R25 ;  /* 0x0000001900074202 */ /* 0x000fe20000000f00 */
[----:B------:R0:W-:Y:S01]  /*0ee0*/  @P4 STG.E desc[UR4][R2.64+0x18], R25 ;  /* 0x0000181902004986 */ /* 0x0001e2000c101904 */
[----:B--2---:R-:W-:-:S02]  /*0ef0*/  @P6 IMAD.MOV.U32 R6, RZ, RZ, R29 ;  /* 0x000000ffff066224 */ /* 0x004fc400078e001d */
[----:B------:R-:W-:Y:S01]  /*0f00*/  ISETP.GT.AND P5, PT, R9, R21, PT ;  /* 0x000000150900720c */ /* 0x000fe20003fa4270 */
[----:B------:R-:W-:Y:S01]  /*0f10*/  @P0 STG.E desc[UR4][R2.64+0x10], R19 ;  /* 0x0000101302000986 */ /* 0x000fe2000c101904 */
[----:B------:R-:W-:Y:S01]  /*0f20*/  IMAD.MOV.U32 R15, RZ, RZ, R6 ;  /* 0x000000ffff0f7224 */ /* 0x000fe200078e0006 */
[----:B------:R-:W-:Y:S02]  /*0f30*/  ISETP.GT.AND P1, PT, R7, R6, PT ;  /* 0x000000060700720c */ /* 0x000fe40003f24270 */
[----:B------:R-:W-:Y:S01]  /*0f40*/  @P6 STG.E desc[UR4][R2.64+0x1c], R29 ;  /* 0x00001c1d02006986 */ /* 0x000fe2000c101904 */
[----:B0-----:R-:W-:-:S03]  /*0f50*/  @P4 IMAD.MOV.U32 R25, RZ, RZ, R23 ;  /* 0x000000ffff194224 */ /* 0x001fc600078e0017 */
[----:B------:R-:W-:Y:S04]  /*0f60*/  @P4 STG.E desc[UR4][R2.64+0x14], R23 ;  /* 0x0000141702004986 */ /* 0x000fe8000c101904 */
[----:B------:R0:W-:Y:S03]  /*0f70*/  @P5 STG.E desc[UR4][R2.64+0xc], R21 ;  /* 0x00000c1502005986 */ /* 0x0001e6000c101904 */
[----:B------:R-:W-:Y:S01]  /*0f80*/  @P1 IMAD.MOV.U32 R15, RZ, RZ, R7 ;  /* 0x000000ffff0f1224 */ /* 0x000fe200078e0007 */
[----:B------:R-:W-:Y:S04]  /*0f90*/  @P5 STG.E desc[UR4][R2.64+0x10], R9 ;  /* 0x0000100902005986 */ /* 0x000fe8000c101904 */
[----:B------:R1:W-:Y:S01]  /*0fa0*/  @P1 STG.E desc[UR4][R2.64+0x1c], R7 ;  /* 0x00001c0702001986 */ /* 0x0003e2000c101904 */
[----:B------:R-:W-:-:S02]  /*0fb0*/  ISETP.GT.AND P3, PT, R15, R13, PT ;  /* 0x0000000d0f00720c */ /* 0x000fc40003f64270 */
[----:B0-----:R-:W-:Y:S01]  /*0fc0*/  @P5 MOV R21, R9 ;  /* 0x0000000900155202 */ /* 0x001fe20000000f00 */
[----:B------:R-:W-:Y:S03]  /*0fd0*/  @P1 STG.E desc[UR4][R2.64+0x18], R6 ;  /* 0x0000180602001986 */ /* 0x000fe6000c101904 */
[----:B------:R-:W-:Y:S02]  /*0fe0*/  ISETP.GT.AND P2, PT, R21, R25, PT ;  /* 0x000000191500720c */ /* 0x000fe40003f44270 */
[----:B------:R-:W-:Y:S01]  /*0ff0*/  MOV R11, R21 ;  /* 0x00000015000b7202 */ /* 0x000fe20000000f00 */
[----:B-1----:R-:W-:-:S04]  /*1000*/  @P1 IMAD.MOV.U32 R7, RZ, RZ, R6 ;  /* 0x000000ffff071224 */ /* 0x002fc800078e0006 */
[----:B------:R0:W-:Y:S01]  /*1010*/  @P3 STG.E desc[UR4][R2.64+0x20], R15 ;  /* 0x0000200f02003986 */ /* 0x0001e2000c101904 */
[----:B------:R-:W-:-:S03]  /*1020*/  @P3 IMAD.MOV.U32 R8, RZ, RZ, R15 ;  /* 0x000000ffff083224 */ /* 0x000fc600078e000f */
[----:B------:R-:W-:Y:S02]  /*1030*/  @P3 STG.E desc[UR4][R2.64+0x1c], R13 ;  /* 0x00001c0d02003986 */ /* 0x000fe4000c101904 */
[----:B------:R-:W-:Y:S02]  /*1040*/  @P2 IMAD.MOV.U32 R11, RZ, RZ, R25 ;  /* 0x000000ffff0b2224 */ /* 0x000fe400078e0019 */
[----:B------:R1:W-:Y:S04]  /*1050*/  @P2 STG.E desc[UR4][R2.64+0x10], R25 ;  /* 0x0000101902002986 */ /* 0x0003e8000c101904 */
[----:B------:R-:W-:Y:S01]  /*1060*/  @P2 STG.E desc[UR4][R2.64+0x14], R21 ;  /* 0x0000141502002986 */ /* 0x000fe2000c101904 */
[----:B0-----:R-:W-:Y:S02]  /*1070*/  @P3 MOV R15, R13 ;  /* 0x0000000d000f3202 */ /* 0x001fe40000000f00 */
[----:B-1----:R-:W-:-:S04]  /*1080*/  @P2 MOV R25, R21 ;  /* 0x0000001500192202 */ /* 0x002fc80000000f00 */
[----:B------:R-:W-:-:S13]  /*1090*/  ISETP.GT.AND P0, PT, R25, R7, PT ;  /* 0x000000071900720c */ /* 0x000fda0003f04270 */
[----:B------:R0:W-:Y:S04]  /*10a0*/  @P0 STG.E desc[UR4][R2.64+0x14], R7 ;  /* 0x0000140702000986 */ /* 0x0001e8000c101904 */
[----:B------:R-:W-:Y:S01]  /*10b0*/  @P0 STG.E desc[UR4][R2.64+0x18], R25 ;  /* 0x0000181902000986 */ /* 0x000fe2000c101904 */
[----:B0-----:R-:W-:-:S05]  /*10c0*/  @P0 IMAD.MOV.U32 R7, RZ, RZ, R25 ;  /* 0x000000ffff070224 */ /* 0x001fca00078e0019 */
[----:B------:R-:W-:-:S13]  /*10d0*/  ISETP.GT.AND P2, PT, R7, R15, PT ;  /* 0x0000000f0700720c */ /* 0x000fda0003f44270 */
[----:B------:R0:W-:Y:S04]  /*10e0*/  @P2 STG.E desc[UR4][R2.64+0x18], R15 ;  /* 0x0000180f02002986 */ /* 0x0001e8000c101904 */
[----:B------:R-:W-:Y:S01]  /*10f0*/  @P2 STG.E desc[UR4][R2.64+0x1c], R7 ;  /* 0x00001c0702002986 */ /* 0x000fe2000c101904 */
[----:B0-----:R-:W-:-:S04]  /*1100*/  @P2 MOV R15, R7 ;  /* 0x00000007000f2202 */ /* 0x001fc80000000f00 */
[----:B------:R-:W-:-:S13]  /*1110*/  ISETP.GT.AND P0, PT, R15, R8, PT ;  /* 0x000000080f00720c */ /* 0x000fda0003f04270 */
[----:B------:R-:W-:Y:S04]  /*1120*/  @P0 STG.E desc[UR4][R2.64+0x1c], R8 ;  /* 0x00001c0802000986 */ /* 0x000fe8000c101904 */
[----:B------:R-:W-:Y:S04]  /*1130*/  @P0 STG.E desc[UR4][R2.64+0x20], R15 ;  /* 0x0000200f02000986 */ /* 0x000fe8000c101904 */
[----:B------:R-:W-:Y:S01]  /*1140*/  STG.E desc[UR4][R4.64], R11 ;  /* 0x0000000b04007986 */ /* 0x000fe2000c101904 */
[----:B------:R-:W-:Y:S05]  /*1150*/  EXIT ;  /* 0x000000000000794d */ /* 0x000fea0003800000 */
.L_x_1:
[----:B------:R-:W-:-:S00]  /*1160*/  BRA `(.L_x_1) ;  /* 0xfffffffc00fc7947 */ /* 0x000fc0000383ffff */
[----:B------:R-:W-:-:S00]  /*1170*/  NOP ;  /* 0x0000000000007918 */ /* 0x000fc00000000000 */
        /* <DEDUP_REMOVED lines=8> */
.L_x_7:


//--------------------- .text._Z5HelloPi          --------------------------
	.section	.text._Z5HelloPi,"ax",@progbits
	.align	128
        .global         _Z5HelloPi
        .type           _Z5HelloPi,@function
        .size           _Z5HelloPi,(.L_x_8 - _Z5HelloPi)
        .other          _Z5HelloPi,@"STO_CUDA_ENTRY STV_DEFAULT"
_Z5HelloPi:
.text._Z5HelloPi:
[----:B------:R-:W0:Y:S01]  /*0000*/  LDC R1, c[0x0][0x37c] ;  /* 0x0000df00ff017b82 */ /* 0x000e220000000800 */
[----:B------:R-:W1:Y:S01]  /*0010*/  S2R R10, SR_CTAID.X ;  /* 0x00000000000a7919 */ /* 0x000e620000002500 */
[----:B------:R-:W2:Y:S01]  /*0020*/  LDCU UR5, c[0x0][0x2fc] ;  /* 0x00005f80ff0577ac */ /* 0x000ea20008000800 */
[----:B0-----:R-:W-:Y:S01]  /*0030*/  VIADD R1, R1, 0xffffffe8 ;  /* 0xffffffe801017836 */ /* 0x001fe20000000000 */
[----:B------:R-:W-:Y:S01]  /*0040*/  MOV R2, 0x10 ;  /* 0x0000001000027802 */ /* 0x000fe20000000f00 */
[----:B------:R-:W1:Y:S01]  /*0050*/  S2R R11, SR_TID.X ;  /* 0x00000000000b7919 */ /* 0x000e620000002100 */
[----:B------:R-:W1:Y:S02]  /*0060*/  LDCU UR6, c[0x0][0x360] ;  /* 0x00006c00ff0677ac */ /* 0x000e640008000800 */
[----:B------:R0:W3:Y:S01]  /*0070*/  LDC.64 R8, c[0x4][R2] ;  /* 0x0100000002087b82 */ /* 0x0000e20000000a00 */
[----:B------:R-:W4:Y:S01]  /*0080*/  S2R R12, SR_TID.Y ;  /* 0x00000000000c7919 */ /* 0x000f220000002200 */
[----:B------:R-:W5:Y:S01]  /*0090*/  LDCU UR4, c[0x0][0x2f8] ;  /* 0x00005f00ff0477ac */ /* 0x000f620008000800 */
[----:B------:R-:W4:Y:S01]  /*00a0*/  S2R R13, SR_TID.Z ;  /* 0x00000000000d7919 */ /* 0x000f220000002300 */
[----:B------:R-:W0:Y:S01]  /*00b0*/  LDCU.64 UR36, c[0x0][0x358] ;  /* 0x00006b00ff2477ac */ /* 0x000e220008000a00 */
[----:B-----5:R-:W-:-:S05]  /*00c0*/  IADD3 R16, P0, PT, R1, UR4, RZ ;  /* 0x0000000401107c10 */ /* 0x020fca000ff1e0ff */
[----:B--2---:R-:W-:Y:S02]  /*00d0*/  IMAD.X R17, RZ, RZ, UR5, P0 ;  /* 0x00000005ff117e24 */ /* 0x004fe400080e06ff */
[----:B------:R-:W-:Y:S02]  /*00e0*/  IMAD.MOV.U32 R6, RZ, RZ, R16 ;  /* 0x000000ffff067224 */ /* 0x000fe400078e0010 */
[----:B-1----:R-:W-:Y:S01]  /*00f0*/  IMAD R0, R10, UR6, R11 ;  /* 0x000000060a007c24 */ /* 0x002fe2000f8e020b */
[----:B------:R1:W-:Y:S01]  /*0100*/  STL.64 [R1], R10 ;  /* 0x0000000a01007387 */ /* 0x0003e20000100a00 */
[----:B------:R-:W2:Y:S01]  /*0110*/  LDCU.64 UR6, c[0x4][URZ] ;  /* 0x01000000ff0677ac */ /* 0x000ea20008000a00 */
[----:B------:R-:W-:Y:S02]  /*0120*/  MOV R7, R17 ;  /* 0x0000001100077202 */ /* 0x000fe40000000f00 */
[----:B------:R1:W-:Y:S04]  /*0130*/  STL [R1+0x10], R0 ;  /* 0x0000100001007387 */ /* 0x0003e80000100800 */
[----:B----4-:R1:W-:Y:S01]  /*0140*/  STL.64 [R1+0x8], R12 ;  /* 0x0000080c01007387 */ /* 0x0103e20000100a00 */
[----:B--2---:R-:W-:Y:S01]  /*0150*/  MOV R4, UR6 ;  /* 0x0000000600047c02 */ /* 0x004fe20008000f00 */
[----:B01-3--:R-:W-:-:S07]  /*0160*/  IMAD.U32 R5, RZ, RZ, UR7 ;  /* 0x00000007ff057e24 */ /* 0x00bfce000f8e00ff */
[----:B------:R-:W-:-:S07]  /*0170*/  LEPC R20, `(.L_x_2) ;  /* 0x000000001014794e */ /* 0x000fce0000000000 */
[----:B------:R-:W-:Y:S05]  /*0180*/  CALL.ABS.NOINC R8 ;  /* 0x0000000008007343 */ /* 0x000fea0003c00000 */
.L_x_2:
[----:B------:R-:W0:Y:S01]  /*0190*/  LDC.64 R8, c[0x0][0x380] ;  /* 0x0000e000ff087b82 */ /* 0x000e220000000a00 */
[----:B------:R-:W-:Y:S02]  /*01a0*/  HFMA2 R11, -RZ, RZ, 0, 1.1920928955078125e-07 ;  /* 0x00000002ff0b7431 */ /* 0x000fe400000001ff */
[----:B------:R-:W-:Y:S01]  /*01b0*/  IMAD.MOV.U32 R3, RZ, RZ, 0x1 ;  /* 0x00000001ff037424 */ /* 0x000fe200078e00ff */
[----:B------:R1:W-:Y:S01]  /*01c0*/  STL.64 [R1], RZ ;  /* 0x000000ff01007387 */ /* 0x0003e20000100a00 */
[----:B------:R-:W2:Y:S01]  /*01d0*/  LDCU.64 UR4, c[0x4][0x8] ;  /* 0x01000100ff0477ac */ /* 0x000ea20008000a00 */
[----:B------:R-:W-:Y:S01]  /*01e0*/  IMAD.MOV.U32 R6, RZ, RZ, R16 ;  /* 0x000000ffff067224 */ /* 0x000fe200078e0010 */
[----:B------:R-:W-:Y:S01]  /*01f0*/  MOV R7, R17 ;  /* 0x0000001100077202 */ /* 0x000fe20000000f00 */
[----:B------:R1:W3:Y:S01]  /*0200*/  LDC.64 R12, c[0x4][R2] ;  /* 0x01000000020c7b82 */ /* 0x0002e20000000a00 */
[----:B--2---:R-:W-:Y:S01]  /*0210*/  IMAD.U32 R4, RZ, RZ, UR4 ;  /* 0x00000004ff047e24 */ /* 0x004fe2000f8e00ff */
[----:B------:R-:W-:Y:S01]  /*0220*/  MOV R5, UR5 ;  /* 0x0000000500057c02 */ /* 0x000fe20008000f00 */
[----:B0-----:R1:W-:Y:S04]  /*0230*/  STG.E desc[UR36][R8.64+0x4], R3 ;  /* 0x0000040308007986 */ /* 0x0013e8000c101924 */
[----:B------:R1:W-:Y:S04]  /*0240*/  STG.E desc[UR36][R8.64+0x8], R11 ;  /* 0x0000080b08007986 */ /* 0x0003e8000c101924 */
[----:B---3--:R1:W-:Y:S02]  /*0250*/  STG.E desc[UR36][R8.64], RZ ;  /* 0x000000ff08007986 */ /* 0x0083e4000c101924 */
[----:B------:R-:W-:-:S07]  /*0260*/  LEPC R20, `(.L_x_3) ;  /* 0x000000001014794e */ /* 0x000fce0000000000 */
[----:B-1----:R-:W-:Y:S05]  /*0270*/  CALL.ABS.NOINC R12 ;  /* 0x000000000c007343 */ /* 0x002fea0003c00000 */
.L_x_3:
[----:B------:R-:W0:Y:S01]  /*0280*/  LDC.64 R10, c[0x0][0x380] ;  /* 0x0000e000ff0a7b82 */ /* 0x000e220000000a00 */
[----:B------:R-:W-:Y:S01]  /*0290*/  IMAD.MOV.U32 R8, RZ, RZ, 0x1 ;  /* 0x00000001ff087424 */ /* 0x000fe200078e00ff */
[----:B------:R-:W1:Y:S01]  /*02a0*/  LDCU.64 UR4, c[0x4][0x8] ;  /* 0x01000100ff0477ac */ /* 0x000e620008000a00 */
[----:B0-----:R-:W2:Y:S05]  /*02b0*/  LDG.E R9, desc[UR36][R10.64+0x4] ;  /* 0x000004240a097981 */ /* 0x001eaa000c1e1900 */
[----:B------:R0:W3:Y:S01]  /*02c0*/  LDC.64 R12, c[0x4][R2] ;  /* 0x01000000020c7b82 */ /* 0x0000e20000000a00 */
[----:B-1----:R-:W-:Y:S01]  /*02d0*/  MOV R4, UR4 ;  /* 0x0000000400047c02 */ /* 0x002fe20008000f00 */
[----:B------:R-:W-:Y:S01]  /*02e0*/  IMAD.U32 R5, RZ, RZ, UR5 ;  /* 0x00000005ff057e24 */ /* 0x000fe2000f8e00ff */
[----:B------:R-:W-:Y:S01]  /*02f0*/  MOV R6, R16 ;  /* 0x0000001000067202 */ /* 0x000fe20000000f00 */
[----:B------:R-:W-:Y:S01]  /*0300*/  IMAD.MOV.U32 R7, RZ, RZ, R17 ;  /* 0x000000ffff077224 */ /* 0x000fe200078e0011 */
[----:B--23--:R0:W-:Y:S06]  /*0310*/  STL.64 [R1], R8 ;  /* 0x0000000801007387 */ /* 0x00c1ec0000100a00 */
[----:B------:R-:W-:-:S07]  /*0320*/  LEPC R20, `(.L_x_4) ;  /* 0x000000001014794e */ /* 0x000fce0000000000 */
[----:B0-----:R-:W-:Y:S05]  /*0330*/  CALL.ABS.NOINC R12 ;  /* 0x000000000c007343 */ /* 0x001fea0003c00000 */
.L_x_4:
[----:B------:R-:W0:Y:S01]  /*0340*/  LDC.64 R10, c[0x0][0x380] ;  /* 0x0000e000ff0a7b82 */ /* 0x000e220000000a00 */
[----:B------:R-:W-:Y:S01]  /*0350*/  HFMA2 R8, -RZ, RZ, 0, 1.1920928955078125e-07 ;  /* 0x00000002ff087431 */ /* 0x000fe200000001ff */
[----:B------:R-:W1:Y:S01]  /*0360*/  LDCU.64 UR4, c[0x4][0x8] ;  /* 0x01000100ff0477ac */ /* 0x000e620008000a00 */
[----:B0-----:R-:W2:Y:S05]  /*0370*/  LDG.E R9, desc[UR36][R10.64+0x8] ;  /* 0x000008240a097981 */ /* 0x001eaa000c1e1900 */
[----:B------:R-:W0:Y:S01]  /*0380*/  LDC.64 R2, c[0x4][R2] ;  /* 0x0100000002027b82 */ /* 0x000e220000000a00 */
[----:B-1----:R-:W-:Y:S01]  /*0390*/  IMAD.U32 R4, RZ, RZ, UR4 ;  /* 0x00000004ff047e24 */ /* 0x002fe2000f8e00ff */
[----:B------:R-:W-:Y:S01]  /*03a0*/  MOV R5, UR5 ;  /* 0x0000000500057c02 */ /* 0x000fe20008000f00 */
[----:B------:R-:W-:Y:S01]  /*03b0*/  IMAD.MOV.U32 R6, RZ, RZ, R16 ;  /* 0x000000ffff067224 */ /* 0x000fe200078e0010 */
[----:B------:R-:W-:Y:S01]  /*03c0*/  MOV R7, R17 ;  /* 0x0000001100077202 */ /* 0x000fe20000000f00 */
[----:B0-2---:R1:W-:Y:S06]  /*03d0*/  STL.64 [R1], R8 ;  /* 0x0000000801007387 */ /* 0x0053ec0000100a00 */
[----:B------:R-:W-:-:S07]  /*03e0*/  LEPC R20, `(.L_x_5) ;  /* 0x000000001014794e */ /* 0x000fce0000000000 */
[----:B-1----:R-:W-:Y:S05]  /*03f0*/  CALL.ABS.NOINC R2 ;  /* 0x0000000002007343 */ /* 0x002fea0003c00000 */
.L_x_5:
[----:B------:R-:W-:Y:S05]  /*0400*/  EXIT ;  /* 0x000000000000794d */ /* 0x000fea0003800000 */
.L_x_6:
        /* <DEDUP_REMOVED lines=15> */
.L_x_8:


//--------------------- .nv.global.init           --------------------------
	.section	.nv.global.init,"aw",@progbits
.nv.global.init:
	.type		$str$1,@object
	.size		$str$1,($str - $str$1)
$str$1:
        /*0000*/ 	.byte	0x6e, 0x65, 0x69, 0x67, 0x68, 0x62, 0x6f, 0x75, 0x72, 0x73, 0x5b, 0x25, 0x64, 0x5d, 0x20, 0x3d
        /*0010*/ 	.byte	0x20, 0x25, 0x64, 0x0a, 0x00
	.type		$str,@object
	.size		$str,(.L_0 - $str)
$str:
        /*0015*/ 	.byte	0x48, 0x65, 0x6c, 0x6c, 0x6f, 0x20, 0x66, 0x72, 0x6f, 0x6d, 0x20, 0x62, 0x6c, 0x6f, 0x63, 0x6b
        /*0025*/ 	.byte	0x78, 0x20, 0x3d, 0x20, 0x25, 0x64, 0x09, 0x20, 0x74, 0x78, 0x20, 0x3d, 0x20, 0x25, 0x64, 0x09
        /*0035*/ 	.byte	0x20, 0x74, 0x79, 0x3d, 0x25, 0x64, 0x09, 0x20, 0x74, 0x7a, 0x3d, 0x25, 0x64, 0x09, 0x20, 0x67
        /*0045*/ 	.byte	0x69, 0x3d, 0x25, 0x64, 0x0a, 0x00
.L_0:


//--------------------- .nv.shared.reserved.0     --------------------------
	.section	.nv.shared.reserved.0,"aw",@nobits
	.weak		__nv_reservedSMEM_offset_0_alias
	.size		__nv_reservedSMEM_offset_0_alias, 0, 64
	.other		__nv_reservedSMEM_offset_0_alias,@"STO_CUDA_RESERVED_SHARED STV_DEFAULT"
__nv_reservedSMEM_offset_0_alias:
	.zero		0
	.zero		64


//--------------------- .nv.constant0._Z7BluringiPiS_S_ --------------------------
	.section	.nv.constant0._Z7BluringiPiS_S_,"a",@progbits
	.sectionflags	@""
	.align	4
.nv.constant0._Z7BluringiPiS_S_:
	.zero		928


//--------------------- .nv.constant0._Z5HelloPi  --------------------------
	.section	.nv.constant0._Z5HelloPi,"a",@progbits
	.sectionflags	@""
	.align	4
.nv.constant0._Z5HelloPi:
	.zero		904


//--------------------- SYMBOLS --------------------------

	.type		.nv.reservedSmem.offset0,@object
	.size		.nv.reservedSmem.offset0,0x4
	.type		vprintf,@function
